//
// Generated by NVIDIA NVVM Compiler
//
// Compiler Build ID: CL-36424714
// Cuda compilation tools, release 13.0, V13.0.88
// Based on NVVM 20.0.0
//

.version 9.0
.target sm_100
.address_size 64

	// .globl	_Z17sub_matrix_scalarPKffPfi
// _ZZ21cuda_matrix_dct_paperPKfiS0_PfE16shared_transform has been demoted
// _ZZ21cuda_matrix_dct_paperPKfiS0_PfE12shared_image has been demoted
// _ZZ22cuda_matrix_idct_paperPKfiS0_PfE16shared_transform has been demoted
// _ZZ22cuda_matrix_idct_paperPKfiS0_PfE12shared_image has been demoted

.visible .entry _Z17sub_matrix_scalarPKffPfi(
	.param .u64 .ptr .align 1 _Z17sub_matrix_scalarPKffPfi_param_0,
	.param .f32 _Z17sub_matrix_scalarPKffPfi_param_1,
	.param .u64 .ptr .align 1 _Z17sub_matrix_scalarPKffPfi_param_2,
	.param .u32 _Z17sub_matrix_scalarPKffPfi_param_3
)
{
	.reg .pred 	%p<2>;
	.reg .b32 	%r<12>;
	.reg .b32 	%f<4>;
	.reg .b64 	%rd<8>;

	ld.param.u64 	%rd1, [_Z17sub_matrix_scalarPKffPfi_param_0];
	ld.param.f32 	%f1, [_Z17sub_matrix_scalarPKffPfi_param_1];
	ld.param.u64 	%rd2, [_Z17sub_matrix_scalarPKffPfi_param_2];
	ld.param.u32 	%r2, [_Z17sub_matrix_scalarPKffPfi_param_3];
	mov.u32 	%r3, %ctaid.x;
	mov.u32 	%r4, %tid.x;
	mov.u32 	%r5, %ctaid.y;
	shl.b32 	%r6, %r5, 3;
	mov.u32 	%r7, %tid.y;
	add.s32 	%r8, %r6, %r7;
	mov.u32 	%r9, %nctaid.x;
	mad.lo.s32 	%r10, %r8, %r9, %r3;
	shl.b32 	%r11, %r10, 3;
	add.s32 	%r1, %r11, %r4;
	setp.ge.s32 	%p1, %r1, %r2;
	@%p1 bra 	$L__BB0_2;
	cvta.to.global.u64 	%rd3, %rd1;
	cvta.to.global.u64 	%rd4, %rd2;
	mul.wide.s32 	%rd5, %r1, 4;
	add.s64 	%rd6, %rd3, %rd5;
	ld.global.f32 	%f2, [%rd6];
	sub.f32 	%f3, %f2, %f1;
	add.s64 	%rd7, %rd4, %rd5;
	st.global.f32 	[%rd7], %f3;
$L__BB0_2:
	ret;

}
	// .globl	_Z17add_matrix_scalarPKffPfi
.visible .entry _Z17add_matrix_scalarPKffPfi(
	.param .u64 .ptr .align 1 _Z17add_matrix_scalarPKffPfi_param_0,
	.param .f32 _Z17add_matrix_scalarPKffPfi_param_1,
	.param .u64 .ptr .align 1 _Z17add_matrix_scalarPKffPfi_param_2,
	.param .u32 _Z17add_matrix_scalarPKffPfi_param_3
)
{
	.reg .pred 	%p<2>;
	.reg .b32 	%r<12>;
	.reg .b32 	%f<4>;
	.reg .b64 	%rd<8>;

	ld.param.u64 	%rd1, [_Z17add_matrix_scalarPKffPfi_param_0];
	ld.param.f32 	%f1, [_Z17add_matrix_scalarPKffPfi_param_1];
	ld.param.u64 	%rd2, [_Z17add_matrix_scalarPKffPfi_param_2];
	ld.param.u32 	%r2, [_Z17add_matrix_scalarPKffPfi_param_3];
	mov.u32 	%r3, %ctaid.x;
	mov.u32 	%r4, %tid.x;
	mov.u32 	%r5, %ctaid.y;
	shl.b32 	%r6, %r5, 3;
	mov.u32 	%r7, %tid.y;
	add.s32 	%r8, %r6, %r7;
	mov.u32 	%r9, %nctaid.x;
	mad.lo.s32 	%r10, %r8, %r9, %r3;
	shl.b32 	%r11, %r10, 3;
	add.s32 	%r1, %r11, %r4;
	setp.ge.s32 	%p1, %r1, %r2;
	@%p1 bra 	$L__BB1_2;
	cvta.to.global.u64 	%rd3, %rd1;
	cvta.to.global.u64 	%rd4, %rd2;
	mul.wide.s32 	%rd5, %r1, 4;
	add.s64 	%rd6, %rd3, %rd5;
	ld.global.f32 	%f2, [%rd6];
	add.f32 	%f3, %f1, %f2;
	add.s64 	%rd7, %rd4, %rd5;
	st.global.f32 	[%rd7], %f3;
$L__BB1_2:
	ret;

}
	// .globl	_Z15divide_matricesPKfS0_Pfi
.visible .entry _Z15divide_matricesPKfS0_Pfi(
	.param .u64 .ptr .align 1 _Z15divide_matricesPKfS0_Pfi_param_0,
	.param .u64 .ptr .align 1 _Z15divide_matricesPKfS0_Pfi_param_1,
	.param .u64 .ptr .align 1 _Z15divide_matricesPKfS0_Pfi_param_2,
	.param .u32 _Z15divide_matricesPKfS0_Pfi_param_3
)
{
	.reg .pred 	%p<2>;
	.reg .b32 	%r<14>;
	.reg .b32 	%f<8>;
	.reg .b64 	%rd<12>;

	ld.param.u64 	%rd1, [_Z15divide_matricesPKfS0_Pfi_param_0];
	ld.param.u64 	%rd2, [_Z15divide_matricesPKfS0_Pfi_param_1];
	ld.param.u64 	%rd3, [_Z15divide_matricesPKfS0_Pfi_param_2];
	ld.param.u32 	%r4, [_Z15divide_matricesPKfS0_Pfi_param_3];
	mov.u32 	%r5, %ctaid.x;
	mov.u32 	%r1, %tid.x;
	mov.u32 	%r6, %ctaid.y;
	shl.b32 	%r7, %r6, 3;
	mov.u32 	%r2, %tid.y;
	add.s32 	%r8, %r7, %r2;
	mov.u32 	%r9, %nctaid.x;
	mad.lo.s32 	%r10, %r8, %r9, %r5;
	shl.b32 	%r11, %r10, 3;
	add.s32 	%r3, %r11, %r1;
	setp.ge.s32 	%p1, %r3, %r4;
	@%p1 bra 	$L__BB2_2;
	cvta.to.global.u64 	%rd4, %rd1;
	cvta.to.global.u64 	%rd5, %rd2;
	cvta.to.global.u64 	%rd6, %rd3;
	mul.wide.s32 	%rd7, %r3, 4;
	add.s64 	%rd8, %rd4, %rd7;
	ld.global.f32 	%f1, [%rd8];
	shl.b32 	%r12, %r2, 3;
	add.s32 	%r13, %r12, %r1;
	mul.wide.u32 	%rd9, %r13, 4;
	add.s64 	%rd10, %rd5, %rd9;
	ld.global.f32 	%f2, [%rd10];
	div.rn.f32 	%f3, %f1, %f2;
	mov.f32 	%f4, 0f3F000000;
	copysign.f32 	%f5, %f3, %f4;
	add.rz.f32 	%f6, %f3, %f5;
	cvt.rzi.f32.f32 	%f7, %f6;
	add.s64 	%rd11, %rd6, %rd7;
	st.global.f32 	[%rd11], %f7;
$L__BB2_2:
	ret;

}
	// .globl	_Z17multiply_matricesPKfS0_Pfi
.visible .entry _Z17multiply_matricesPKfS0_Pfi(
	.param .u64 .ptr .align 1 _Z17multiply_matricesPKfS0_Pfi_param_0,
	.param .u64 .ptr .align 1 _Z17multiply_matricesPKfS0_Pfi_param_1,
	.param .u64 .ptr .align 1 _Z17multiply_matricesPKfS0_Pfi_param_2,
	.param .u32 _Z17multiply_matricesPKfS0_Pfi_param_3
)
{
	.reg .pred 	%p<2>;
	.reg .b32 	%r<14>;
	.reg .b32 	%f<4>;
	.reg .b64 	%rd<12>;

	ld.param.u64 	%rd1, [_Z17multiply_matricesPKfS0_Pfi_param_0];
	ld.param.u64 	%rd2, [_Z17multiply_matricesPKfS0_Pfi_param_1];
	ld.param.u64 	%rd3, [_Z17multiply_matricesPKfS0_Pfi_param_2];
	ld.param.u32 	%r4, [_Z17multiply_matricesPKfS0_Pfi_param_3];
	mov.u32 	%r5, %ctaid.x;
	mov.u32 	%r1, %tid.x;
	mov.u32 	%r6, %ctaid.y;
	shl.b32 	%r7, %r6, 3;
	mov.u32 	%r2, %tid.y;
	add.s32 	%r8, %r7, %r2;
	mov.u32 	%r9, %nctaid.x;
	mad.lo.s32 	%r10, %r8, %r9, %r5;
	shl.b32 	%r11, %r10, 3;
	add.s32 	%r3, %r11, %r1;
	setp.ge.s32 	%p1, %r3, %r4;
	@%p1 bra 	$L__BB3_2;
	cvta.to.global.u64 	%rd4, %rd1;
	cvta.to.global.u64 	%rd5, %rd2;
	cvta.to.global.u64 	%rd6, %rd3;
	mul.wide.s32 	%rd7, %r3, 4;
	add.s64 	%rd8, %rd4, %rd7;
	ld.global.f32 	%f1, [%rd8];
	shl.b32 	%r12, %r2, 3;
	add.s32 	%r13, %r12, %r1;
	mul.wide.u32 	%rd9, %r13, 4;
	add.s64 	%rd10, %rd5, %rd9;
	ld.global.f32 	%f2, [%rd10];
	mul.f32 	%f3, %f1, %f2;
	add.s64 	%rd11, %rd6, %rd7;
	st.global.f32 	[%rd11], %f3;
$L__BB3_2:
	ret;

}
	// .globl	_Z21cuda_matrix_dct_paperPKfiS0_Pf
.visible .entry _Z21cuda_matrix_dct_paperPKfiS0_Pf(
	.param .u64 .ptr .align 1 _Z21cuda_matrix_dct_paperPKfiS0_Pf_param_0,
	.param .u32 _Z21cuda_matrix_dct_paperPKfiS0_Pf_param_1,
	.param .u64 .ptr .align 1 _Z21cuda_matrix_dct_paperPKfiS0_Pf_param_2,
	.param .u64 .ptr .align 1 _Z21cuda_matrix_dct_paperPKfiS0_Pf_param_3
)
{
	.reg .pred 	%p<2>;
	.reg .b32 	%r<54>;
	.reg .b32 	%f<274>;
	.reg .b64 	%rd<42>;
	// demoted variable
	.shared .align 4 .b8 _ZZ21cuda_matrix_dct_paperPKfiS0_PfE16shared_transform[256];
	// demoted variable
	.shared .align 4 .b8 _ZZ21cuda_matrix_dct_paperPKfiS0_PfE12shared_image[2048];
	ld.param.u64 	%rd2, [_Z21cuda_matrix_dct_paperPKfiS0_Pf_param_0];
	ld.param.u32 	%r7, [_Z21cuda_matrix_dct_paperPKfiS0_Pf_param_1];
	ld.param.u64 	%rd3, [_Z21cuda_matrix_dct_paperPKfiS0_Pf_param_2];
	cvta.to.global.u64 	%rd4, %rd3;
	mov.u32 	%r8, %ctaid.x;
	mov.u32 	%r9, %ntid.x;
	mov.u32 	%r10, %tid.x;
	mov.u32 	%r11, %ctaid.y;
	mov.u32 	%r12, %ntid.y;
	mov.u32 	%r13, %tid.y;
	mad.lo.s32 	%r14, %r11, %r12, %r13;
	mov.u32 	%r15, %nctaid.x;
	mad.lo.s32 	%r16, %r14, %r15, %r8;
	mad.lo.s32 	%r17, %r16, %r9, %r10;
	div.u32 	%r18, %r7, %r9;
	div.u32 	%r19, %r7, %r12;
	shr.s32 	%r20, %r17, 31;
	shr.u32 	%r21, %r20, 29;
	add.s32 	%r22, %r17, %r21;
	shr.s32 	%r23, %r22, 3;
	div.s32 	%r24, %r23, %r18;
	rem.s32 	%r25, %r23, %r19;
	mul.lo.s32 	%r26, %r24, %r7;
	shl.b32 	%r27, %r26, 3;
	shl.b32 	%r28, %r25, 3;
	mad.lo.s32 	%r29, %r13, %r9, %r10;
	mul.wide.u32 	%rd5, %r29, 4;
	add.s64 	%rd6, %rd4, %rd5;
	ld.global.f32 	%f1, [%rd6];
	shl.b32 	%r30, %r29, 2;
	mov.u32 	%r31, _ZZ21cuda_matrix_dct_paperPKfiS0_PfE16shared_transform;
	add.s32 	%r32, %r31, %r30;
	st.shared.f32 	[%r32], %f1;
	mad.lo.s32 	%r33, %r7, %r10, %r28;
	add.s32 	%r1, %r33, %r27;
	shl.b32 	%r2, %r13, 6;
	shl.b32 	%r3, %r10, 3;
	add.s32 	%r34, %r2, %r3;
	cvta.to.global.u64 	%rd7, %rd2;
	mul.wide.u32 	%rd8, %r1, 4;
	add.s64 	%rd9, %rd7, %rd8;
	ld.global.f32 	%f2, [%rd9];
	shl.b32 	%r35, %r34, 2;
	mov.u32 	%r36, _ZZ21cuda_matrix_dct_paperPKfiS0_PfE12shared_image;
	add.s32 	%r37, %r36, %r35;
	st.shared.f32 	[%r37], %f2;
	add.s32 	%r4, %r1, 1;
	mul.wide.u32 	%rd10, %r4, 4;
	add.s64 	%rd11, %rd7, %rd10;
	ld.global.f32 	%f3, [%rd11];
	st.shared.f32 	[%r37+4], %f3;
	add.s32 	%r38, %r1, 2;
	mul.wide.u32 	%rd12, %r38, 4;
	add.s64 	%rd13, %rd7, %rd12;
	ld.global.f32 	%f4, [%rd13];
	st.shared.f32 	[%r37+8], %f4;
	add.s32 	%r39, %r1, 3;
	mul.wide.u32 	%rd14, %r39, 4;
	add.s64 	%rd15, %rd7, %rd14;
	ld.global.f32 	%f5, [%rd15];
	st.shared.f32 	[%r37+12], %f5;
	add.s32 	%r5, %r1, 4;
	mul.wide.u32 	%rd16, %r5, 4;
	add.s64 	%rd17, %rd7, %rd16;
	ld.global.f32 	%f6, [%rd17];
	st.shared.f32 	[%r37+16], %f6;
	add.s32 	%r6, %r1, 5;
	mul.wide.u32 	%rd18, %r6, 4;
	add.s64 	%rd19, %rd7, %rd18;
	ld.global.f32 	%f7, [%rd19];
	st.shared.f32 	[%r37+20], %f7;
	add.s32 	%r40, %r1, 6;
	mul.wide.u32 	%rd20, %r40, 4;
	add.s64 	%rd21, %rd7, %rd20;
	ld.global.f32 	%f8, [%rd21];
	st.shared.f32 	[%r37+24], %f8;
	add.s32 	%r41, %r1, 7;
	mul.wide.u32 	%rd22, %r41, 4;
	add.s64 	%rd23, %rd7, %rd22;
	ld.global.f32 	%f9, [%rd23];
	st.shared.f32 	[%r37+28], %f9;
	bar.sync 	0;
	mul.lo.s32 	%r42, %r18, %r19;
	shl.b32 	%r43, %r42, 3;
	setp.ge.s32 	%p1, %r17, %r43;
	@%p1 bra 	$L__BB4_2;
	ld.param.u64 	%rd41, [_Z21cuda_matrix_dct_paperPKfiS0_Pf_param_3];
	cvta.to.global.u64 	%rd24, %rd41;
	shl.b32 	%r48, %r3, 2;
	mov.u32 	%r49, _ZZ21cuda_matrix_dct_paperPKfiS0_PfE16shared_transform;
	add.s32 	%r50, %r49, %r48;
	ld.shared.f32 	%f10, [%r50];
	shl.b32 	%r51, %r2, 2;
	mov.u32 	%r52, _ZZ21cuda_matrix_dct_paperPKfiS0_PfE12shared_image;
	add.s32 	%r53, %r52, %r51;
	ld.shared.f32 	%f11, [%r53];
	fma.rn.f32 	%f12, %f10, %f11, 0f00000000;
	ld.shared.f32 	%f13, [%r50+4];
	ld.shared.f32 	%f14, [%r53+32];
	fma.rn.f32 	%f15, %f13, %f14, %f12;
	ld.shared.f32 	%f16, [%r50+8];
	ld.shared.f32 	%f17, [%r53+64];
	fma.rn.f32 	%f18, %f16, %f17, %f15;
	ld.shared.f32 	%f19, [%r50+12];
	ld.shared.f32 	%f20, [%r53+96];
	fma.rn.f32 	%f21, %f19, %f20, %f18;
	ld.shared.f32 	%f22, [%r50+16];
	ld.shared.f32 	%f23, [%r53+128];
	fma.rn.f32 	%f24, %f22, %f23, %f21;
	ld.shared.f32 	%f25, [%r50+20];
	ld.shared.f32 	%f26, [%r53+160];
	fma.rn.f32 	%f27, %f25, %f26, %f24;
	ld.shared.f32 	%f28, [%r50+24];
	ld.shared.f32 	%f29, [%r53+192];
	fma.rn.f32 	%f30, %f28, %f29, %f27;
	ld.shared.f32 	%f31, [%r50+28];
	ld.shared.f32 	%f32, [%r53+224];
	fma.rn.f32 	%f33, %f31, %f32, %f30;
	ld.shared.f32 	%f34, [%r53+4];
	fma.rn.f32 	%f35, %f10, %f34, 0f00000000;
	ld.shared.f32 	%f36, [%r53+36];
	fma.rn.f32 	%f37, %f13, %f36, %f35;
	ld.shared.f32 	%f38, [%r53+68];
	fma.rn.f32 	%f39, %f16, %f38, %f37;
	ld.shared.f32 	%f40, [%r53+100];
	fma.rn.f32 	%f41, %f19, %f40, %f39;
	ld.shared.f32 	%f42, [%r53+132];
	fma.rn.f32 	%f43, %f22, %f42, %f41;
	ld.shared.f32 	%f44, [%r53+164];
	fma.rn.f32 	%f45, %f25, %f44, %f43;
	ld.shared.f32 	%f46, [%r53+196];
	fma.rn.f32 	%f47, %f28, %f46, %f45;
	ld.shared.f32 	%f48, [%r53+228];
	fma.rn.f32 	%f49, %f31, %f48, %f47;
	ld.shared.f32 	%f50, [%r53+8];
	fma.rn.f32 	%f51, %f10, %f50, 0f00000000;
	ld.shared.f32 	%f52, [%r53+40];
	fma.rn.f32 	%f53, %f13, %f52, %f51;
	ld.shared.f32 	%f54, [%r53+72];
	fma.rn.f32 	%f55, %f16, %f54, %f53;
	ld.shared.f32 	%f56, [%r53+104];
	fma.rn.f32 	%f57, %f19, %f56, %f55;
	ld.shared.f32 	%f58, [%r53+136];
	fma.rn.f32 	%f59, %f22, %f58, %f57;
	ld.shared.f32 	%f60, [%r53+168];
	fma.rn.f32 	%f61, %f25, %f60, %f59;
	ld.shared.f32 	%f62, [%r53+200];
	fma.rn.f32 	%f63, %f28, %f62, %f61;
	ld.shared.f32 	%f64, [%r53+232];
	fma.rn.f32 	%f65, %f31, %f64, %f63;
	ld.shared.f32 	%f66, [%r53+12];
	fma.rn.f32 	%f67, %f10, %f66, 0f00000000;
	ld.shared.f32 	%f68, [%r53+44];
	fma.rn.f32 	%f69, %f13, %f68, %f67;
	ld.shared.f32 	%f70, [%r53+76];
	fma.rn.f32 	%f71, %f16, %f70, %f69;
	ld.shared.f32 	%f72, [%r53+108];
	fma.rn.f32 	%f73, %f19, %f72, %f71;
	ld.shared.f32 	%f74, [%r53+140];
	fma.rn.f32 	%f75, %f22, %f74, %f73;
	ld.shared.f32 	%f76, [%r53+172];
	fma.rn.f32 	%f77, %f25, %f76, %f75;
	ld.shared.f32 	%f78, [%r53+204];
	fma.rn.f32 	%f79, %f28, %f78, %f77;
	ld.shared.f32 	%f80, [%r53+236];
	fma.rn.f32 	%f81, %f31, %f80, %f79;
	ld.shared.f32 	%f82, [%r53+16];
	fma.rn.f32 	%f83, %f10, %f82, 0f00000000;
	ld.shared.f32 	%f84, [%r53+48];
	fma.rn.f32 	%f85, %f13, %f84, %f83;
	ld.shared.f32 	%f86, [%r53+80];
	fma.rn.f32 	%f87, %f16, %f86, %f85;
	ld.shared.f32 	%f88, [%r53+112];
	fma.rn.f32 	%f89, %f19, %f88, %f87;
	ld.shared.f32 	%f90, [%r53+144];
	fma.rn.f32 	%f91, %f22, %f90, %f89;
	ld.shared.f32 	%f92, [%r53+176];
	fma.rn.f32 	%f93, %f25, %f92, %f91;
	ld.shared.f32 	%f94, [%r53+208];
	fma.rn.f32 	%f95, %f28, %f94, %f93;
	ld.shared.f32 	%f96, [%r53+240];
	fma.rn.f32 	%f97, %f31, %f96, %f95;
	ld.shared.f32 	%f98, [%r53+20];
	fma.rn.f32 	%f99, %f10, %f98, 0f00000000;
	ld.shared.f32 	%f100, [%r53+52];
	fma.rn.f32 	%f101, %f13, %f100, %f99;
	ld.shared.f32 	%f102, [%r53+84];
	fma.rn.f32 	%f103, %f16, %f102, %f101;
	ld.shared.f32 	%f104, [%r53+116];
	fma.rn.f32 	%f105, %f19, %f104, %f103;
	ld.shared.f32 	%f106, [%r53+148];
	fma.rn.f32 	%f107, %f22, %f106, %f105;
	ld.shared.f32 	%f108, [%r53+180];
	fma.rn.f32 	%f109, %f25, %f108, %f107;
	ld.shared.f32 	%f110, [%r53+212];
	fma.rn.f32 	%f111, %f28, %f110, %f109;
	ld.shared.f32 	%f112, [%r53+244];
	fma.rn.f32 	%f113, %f31, %f112, %f111;
	ld.shared.f32 	%f114, [%r53+24];
	fma.rn.f32 	%f115, %f10, %f114, 0f00000000;
	ld.shared.f32 	%f116, [%r53+56];
	fma.rn.f32 	%f117, %f13, %f116, %f115;
	ld.shared.f32 	%f118, [%r53+88];
	fma.rn.f32 	%f119, %f16, %f118, %f117;
	ld.shared.f32 	%f120, [%r53+120];
	fma.rn.f32 	%f121, %f19, %f120, %f119;
	ld.shared.f32 	%f122, [%r53+152];
	fma.rn.f32 	%f123, %f22, %f122, %f121;
	ld.shared.f32 	%f124, [%r53+184];
	fma.rn.f32 	%f125, %f25, %f124, %f123;
	ld.shared.f32 	%f126, [%r53+216];
	fma.rn.f32 	%f127, %f28, %f126, %f125;
	ld.shared.f32 	%f128, [%r53+248];
	fma.rn.f32 	%f129, %f31, %f128, %f127;
	ld.shared.f32 	%f130, [%r53+28];
	fma.rn.f32 	%f131, %f10, %f130, 0f00000000;
	ld.shared.f32 	%f132, [%r53+60];
	fma.rn.f32 	%f133, %f13, %f132, %f131;
	ld.shared.f32 	%f134, [%r53+92];
	fma.rn.f32 	%f135, %f16, %f134, %f133;
	ld.shared.f32 	%f136, [%r53+124];
	fma.rn.f32 	%f137, %f19, %f136, %f135;
	ld.shared.f32 	%f138, [%r53+156];
	fma.rn.f32 	%f139, %f22, %f138, %f137;
	ld.shared.f32 	%f140, [%r53+188];
	fma.rn.f32 	%f141, %f25, %f140, %f139;
	ld.shared.f32 	%f142, [%r53+220];
	fma.rn.f32 	%f143, %f28, %f142, %f141;
	ld.shared.f32 	%f144, [%r53+252];
	fma.rn.f32 	%f145, %f31, %f144, %f143;
	ld.shared.f32 	%f146, [_ZZ21cuda_matrix_dct_paperPKfiS0_PfE16shared_transform];
	fma.rn.f32 	%f147, %f33, %f146, 0f00000000;
	ld.shared.f32 	%f148, [_ZZ21cuda_matrix_dct_paperPKfiS0_PfE16shared_transform+4];
	fma.rn.f32 	%f149, %f49, %f148, %f147;
	ld.shared.f32 	%f150, [_ZZ21cuda_matrix_dct_paperPKfiS0_PfE16shared_transform+8];
	fma.rn.f32 	%f151, %f65, %f150, %f149;
	ld.shared.f32 	%f152, [_ZZ21cuda_matrix_dct_paperPKfiS0_PfE16shared_transform+12];
	fma.rn.f32 	%f153, %f81, %f152, %f151;
	ld.shared.f32 	%f154, [_ZZ21cuda_matrix_dct_paperPKfiS0_PfE16shared_transform+16];
	fma.rn.f32 	%f155, %f97, %f154, %f153;
	ld.shared.f32 	%f156, [_ZZ21cuda_matrix_dct_paperPKfiS0_PfE16shared_transform+20];
	fma.rn.f32 	%f157, %f113, %f156, %f155;
	ld.shared.f32 	%f158, [_ZZ21cuda_matrix_dct_paperPKfiS0_PfE16shared_transform+24];
	fma.rn.f32 	%f159, %f129, %f158, %f157;
	ld.shared.f32 	%f160, [_ZZ21cuda_matrix_dct_paperPKfiS0_PfE16shared_transform+28];
	fma.rn.f32 	%f161, %f145, %f160, %f159;
	mul.wide.u32 	%rd25, %r1, 4;
	add.s64 	%rd26, %rd24, %rd25;
	st.global.f32 	[%rd26], %f161;
	ld.shared.f32 	%f162, [_ZZ21cuda_matrix_dct_paperPKfiS0_PfE16shared_transform+32];
	fma.rn.f32 	%f163, %f33, %f162, 0f00000000;
	ld.shared.f32 	%f164, [_ZZ21cuda_matrix_dct_paperPKfiS0_PfE16shared_transform+36];
	fma.rn.f32 	%f165, %f49, %f164, %f163;
	ld.shared.f32 	%f166, [_ZZ21cuda_matrix_dct_paperPKfiS0_PfE16shared_transform+40];
	fma.rn.f32 	%f167, %f65, %f166, %f165;
	ld.shared.f32 	%f168, [_ZZ21cuda_matrix_dct_paperPKfiS0_PfE16shared_transform+44];
	fma.rn.f32 	%f169, %f81, %f168, %f167;
	ld.shared.f32 	%f170, [_ZZ21cuda_matrix_dct_paperPKfiS0_PfE16shared_transform+48];
	fma.rn.f32 	%f171, %f97, %f170, %f169;
	ld.shared.f32 	%f172, [_ZZ21cuda_matrix_dct_paperPKfiS0_PfE16shared_transform+52];
	fma.rn.f32 	%f173, %f113, %f172, %f171;
	ld.shared.f32 	%f174, [_ZZ21cuda_matrix_dct_paperPKfiS0_PfE16shared_transform+56];
	fma.rn.f32 	%f175, %f129, %f174, %f173;
	ld.shared.f32 	%f176, [_ZZ21cuda_matrix_dct_paperPKfiS0_PfE16shared_transform+60];
	fma.rn.f32 	%f177, %f145, %f176, %f175;
	mul.wide.u32 	%rd27, %r4, 4;
	add.s64 	%rd28, %rd24, %rd27;
	st.global.f32 	[%rd28], %f177;
	ld.shared.f32 	%f178, [_ZZ21cuda_matrix_dct_paperPKfiS0_PfE16shared_transform+64];
	fma.rn.f32 	%f179, %f33, %f178, 0f00000000;
	ld.shared.f32 	%f180, [_ZZ21cuda_matrix_dct_paperPKfiS0_PfE16shared_transform+68];
	fma.rn.f32 	%f181, %f49, %f180, %f179;
	ld.shared.f32 	%f182, [_ZZ21cuda_matrix_dct_paperPKfiS0_PfE16shared_transform+72];
	fma.rn.f32 	%f183, %f65, %f182, %f181;
	ld.shared.f32 	%f184, [_ZZ21cuda_matrix_dct_paperPKfiS0_PfE16shared_transform+76];
	fma.rn.f32 	%f185, %f81, %f184, %f183;
	ld.shared.f32 	%f186, [_ZZ21cuda_matrix_dct_paperPKfiS0_PfE16shared_transform+80];
	fma.rn.f32 	%f187, %f97, %f186, %f185;
	ld.shared.f32 	%f188, [_ZZ21cuda_matrix_dct_paperPKfiS0_PfE16shared_transform+84];
	fma.rn.f32 	%f189, %f113, %f188, %f187;
	ld.shared.f32 	%f190, [_ZZ21cuda_matrix_dct_paperPKfiS0_PfE16shared_transform+88];
	fma.rn.f32 	%f191, %f129, %f190, %f189;
	ld.shared.f32 	%f192, [_ZZ21cuda_matrix_dct_paperPKfiS0_PfE16shared_transform+92];
	fma.rn.f32 	%f193, %f145, %f192, %f191;
	mul.wide.u32 	%rd29, %r38, 4;
	add.s64 	%rd30, %rd24, %rd29;
	st.global.f32 	[%rd30], %f193;
	ld.shared.f32 	%f194, [_ZZ21cuda_matrix_dct_paperPKfiS0_PfE16shared_transform+96];
	fma.rn.f32 	%f195, %f33, %f194, 0f00000000;
	ld.shared.f32 	%f196, [_ZZ21cuda_matrix_dct_paperPKfiS0_PfE16shared_transform+100];
	fma.rn.f32 	%f197, %f49, %f196, %f195;
	ld.shared.f32 	%f198, [_ZZ21cuda_matrix_dct_paperPKfiS0_PfE16shared_transform+104];
	fma.rn.f32 	%f199, %f65, %f198, %f197;
	ld.shared.f32 	%f200, [_ZZ21cuda_matrix_dct_paperPKfiS0_PfE16shared_transform+108];
	fma.rn.f32 	%f201, %f81, %f200, %f199;
	ld.shared.f32 	%f202, [_ZZ21cuda_matrix_dct_paperPKfiS0_PfE16shared_transform+112];
	fma.rn.f32 	%f203, %f97, %f202, %f201;
	ld.shared.f32 	%f204, [_ZZ21cuda_matrix_dct_paperPKfiS0_PfE16shared_transform+116];
	fma.rn.f32 	%f205, %f113, %f204, %f203;
	ld.shared.f32 	%f206, [_ZZ21cuda_matrix_dct_paperPKfiS0_PfE16shared_transform+120];
	fma.rn.f32 	%f207, %f129, %f206, %f205;
	ld.shared.f32 	%f208, [_ZZ21cuda_matrix_dct_paperPKfiS0_PfE16shared_transform+124];
	fma.rn.f32 	%f209, %f145, %f208, %f207;
	mul.wide.u32 	%rd31, %r39, 4;
	add.s64 	%rd32, %rd24, %rd31;
	st.global.f32 	[%rd32], %f209;
	ld.shared.f32 	%f210, [_ZZ21cuda_matrix_dct_paperPKfiS0_PfE16shared_transform+128];
	fma.rn.f32 	%f211, %f33, %f210, 0f00000000;
	ld.shared.f32 	%f212, [_ZZ21cuda_matrix_dct_paperPKfiS0_PfE16shared_transform+132];
	fma.rn.f32 	%f213, %f49, %f212, %f211;
	ld.shared.f32 	%f214, [_ZZ21cuda_matrix_dct_paperPKfiS0_PfE16shared_transform+136];
	fma.rn.f32 	%f215, %f65, %f214, %f213;
	ld.shared.f32 	%f216, [_ZZ21cuda_matrix_dct_paperPKfiS0_PfE16shared_transform+140];
	fma.rn.f32 	%f217, %f81, %f216, %f215;
	ld.shared.f32 	%f218, [_ZZ21cuda_matrix_dct_paperPKfiS0_PfE16shared_transform+144];
	fma.rn.f32 	%f219, %f97, %f218, %f217;
	ld.shared.f32 	%f220, [_ZZ21cuda_matrix_dct_paperPKfiS0_PfE16shared_transform+148];
	fma.rn.f32 	%f221, %f113, %f220, %f219;
	ld.shared.f32 	%f222, [_ZZ21cuda_matrix_dct_paperPKfiS0_PfE16shared_transform+152];
	fma.rn.f32 	%f223, %f129, %f222, %f221;
	ld.shared.f32 	%f224, [_ZZ21cuda_matrix_dct_paperPKfiS0_PfE16shared_transform+156];
	fma.rn.f32 	%f225, %f145, %f224, %f223;
	mul.wide.u32 	%rd33, %r5, 4;
	add.s64 	%rd34, %rd24, %rd33;
	st.global.f32 	[%rd34], %f225;
	ld.shared.f32 	%f226, [_ZZ21cuda_matrix_dct_paperPKfiS0_PfE16shared_transform+160];
	fma.rn.f32 	%f227, %f33, %f226, 0f00000000;
	ld.shared.f32 	%f228, [_ZZ21cuda_matrix_dct_paperPKfiS0_PfE16shared_transform+164];
	fma.rn.f32 	%f229, %f49, %f228, %f227;
	ld.shared.f32 	%f230, [_ZZ21cuda_matrix_dct_paperPKfiS0_PfE16shared_transform+168];
	fma.rn.f32 	%f231, %f65, %f230, %f229;
	ld.shared.f32 	%f232, [_ZZ21cuda_matrix_dct_paperPKfiS0_PfE16shared_transform+172];
	fma.rn.f32 	%f233, %f81, %f232, %f231;
	ld.shared.f32 	%f234, [_ZZ21cuda_matrix_dct_paperPKfiS0_PfE16shared_transform+176];
	fma.rn.f32 	%f235, %f97, %f234, %f233;
	ld.shared.f32 	%f236, [_ZZ21cuda_matrix_dct_paperPKfiS0_PfE16shared_transform+180];
	fma.rn.f32 	%f237, %f113, %f236, %f235;
	ld.shared.f32 	%f238, [_ZZ21cuda_matrix_dct_paperPKfiS0_PfE16shared_transform+184];
	fma.rn.f32 	%f239, %f129, %f238, %f237;
	ld.shared.f32 	%f240, [_ZZ21cuda_matrix_dct_paperPKfiS0_PfE16shared_transform+188];
	fma.rn.f32 	%f241, %f145, %f240, %f239;
	mul.wide.u32 	%rd35, %r6, 4;
	add.s64 	%rd36, %rd24, %rd35;
	st.global.f32 	[%rd36], %f241;
	ld.shared.f32 	%f242, [_ZZ21cuda_matrix_dct_paperPKfiS0_PfE16shared_transform+192];
	fma.rn.f32 	%f243, %f33, %f242, 0f00000000;
	ld.shared.f32 	%f244, [_ZZ21cuda_matrix_dct_paperPKfiS0_PfE16shared_transform+196];
	fma.rn.f32 	%f245, %f49, %f244, %f243;
	ld.shared.f32 	%f246, [_ZZ21cuda_matrix_dct_paperPKfiS0_PfE16shared_transform+200];
	fma.rn.f32 	%f247, %f65, %f246, %f245;
	ld.shared.f32 	%f248, [_ZZ21cuda_matrix_dct_paperPKfiS0_PfE16shared_transform+204];
	fma.rn.f32 	%f249, %f81, %f248, %f247;
	ld.shared.f32 	%f250, [_ZZ21cuda_matrix_dct_paperPKfiS0_PfE16shared_transform+208];
	fma.rn.f32 	%f251, %f97, %f250, %f249;
	ld.shared.f32 	%f252, [_ZZ21cuda_matrix_dct_paperPKfiS0_PfE16shared_transform+212];
	fma.rn.f32 	%f253, %f113, %f252, %f251;
	ld.shared.f32 	%f254, [_ZZ21cuda_matrix_dct_paperPKfiS0_PfE16shared_transform+216];
	fma.rn.f32 	%f255, %f129, %f254, %f253;
	ld.shared.f32 	%f256, [_ZZ21cuda_matrix_dct_paperPKfiS0_PfE16shared_transform+220];
	fma.rn.f32 	%f257, %f145, %f256, %f255;
	mul.wide.u32 	%rd37, %r40, 4;
	add.s64 	%rd38, %rd24, %rd37;
	st.global.f32 	[%rd38], %f257;
	ld.shared.f32 	%f258, [_ZZ21cuda_matrix_dct_paperPKfiS0_PfE16shared_transform+224];
	fma.rn.f32 	%f259, %f33, %f258, 0f00000000;
	ld.shared.f32 	%f260, [_ZZ21cuda_matrix_dct_paperPKfiS0_PfE16shared_transform+228];
	fma.rn.f32 	%f261, %f49, %f260, %f259;
	ld.shared.f32 	%f262, [_ZZ21cuda_matrix_dct_paperPKfiS0_PfE16shared_transform+232];
	fma.rn.f32 	%f263, %f65, %f262, %f261;
	ld.shared.f32 	%f264, [_ZZ21cuda_matrix_dct_paperPKfiS0_PfE16shared_transform+236];
	fma.rn.f32 	%f265, %f81, %f264, %f263;
	ld.shared.f32 	%f266, [_ZZ21cuda_matrix_dct_paperPKfiS0_PfE16shared_transform+240];
	fma.rn.f32 	%f267, %f97, %f266, %f265;
	ld.shared.f32 	%f268, [_ZZ21cuda_matrix_dct_paperPKfiS0_PfE16shared_transform+244];
	fma.rn.f32 	%f269, %f113, %f268, %f267;
	ld.shared.f32 	%f270, [_ZZ21cuda_matrix_dct_paperPKfiS0_PfE16shared_transform+248];
	fma.rn.f32 	%f271, %f129, %f270, %f269;
	ld.shared.f32 	%f272, [_ZZ21cuda_matrix_dct_paperPKfiS0_PfE16shared_transform+252];
	fma.rn.f32 	%f273, %f145, %f272, %f271;
	mul.wide.u32 	%rd39, %r41, 4;
	add.s64 	%rd40, %rd24, %rd39;
	st.global.f32 	[%rd40], %f273;
$L__BB4_2:
	ret;

}
	// .globl	_Z22cuda_matrix_idct_paperPKfiS0_Pf
.visible .entry _Z22cuda_matrix_idct_paperPKfiS0_Pf(
	.param .u64 .ptr .align 1 _Z22cuda_matrix_idct_paperPKfiS0_Pf_param_0,
	.param .u32 _Z22cuda_matrix_idct_paperPKfiS0_Pf_param_1,
	.param .u64 .ptr .align 1 _Z22cuda_matrix_idct_paperPKfiS0_Pf_param_2,
	.param .u64 .ptr .align 1 _Z22cuda_matrix_idct_paperPKfiS0_Pf_param_3
)
{
	.reg .pred 	%p<2>;
	.reg .b32 	%r<54>;
	.reg .b32 	%f<274>;
	.reg .b64 	%rd<42>;
	// demoted variable
	.shared .align 4 .b8 _ZZ22cuda_matrix_idct_paperPKfiS0_PfE16shared_transform[256];
	// demoted variable
	.shared .align 4 .b8 _ZZ22cuda_matrix_idct_paperPKfiS0_PfE12shared_image[2048];
	ld.param.u64 	%rd2, [_Z22cuda_matrix_idct_paperPKfiS0_Pf_param_0];
	ld.param.u32 	%r7, [_Z22cuda_matrix_idct_paperPKfiS0_Pf_param_1];
	ld.param.u64 	%rd3, [_Z22cuda_matrix_idct_paperPKfiS0_Pf_param_2];
	cvta.to.global.u64 	%rd4, %rd3;
	mov.u32 	%r8, %ctaid.x;
	mov.u32 	%r9, %ntid.x;
	mov.u32 	%r1, %tid.x;
	mov.u32 	%r10, %ctaid.y;
	mov.u32 	%r11, %ntid.y;
	mov.u32 	%r12, %tid.y;
	mad.lo.s32 	%r13, %r10, %r11, %r12;
	mov.u32 	%r14, %nctaid.x;
	mad.lo.s32 	%r15, %r13, %r14, %r8;
	mad.lo.s32 	%r16, %r15, %r9, %r1;
	div.u32 	%r17, %r7, %r9;
	div.u32 	%r18, %r7, %r11;
	shr.s32 	%r19, %r16, 31;
	shr.u32 	%r20, %r19, 29;
	add.s32 	%r21, %r16, %r20;
	shr.s32 	%r22, %r21, 3;
	div.s32 	%r23, %r22, %r17;
	rem.s32 	%r24, %r22, %r18;
	mul.lo.s32 	%r25, %r23, %r7;
	shl.b32 	%r26, %r25, 3;
	shl.b32 	%r27, %r24, 3;
	mad.lo.s32 	%r28, %r12, %r9, %r1;
	mul.wide.u32 	%rd5, %r28, 4;
	add.s64 	%rd6, %rd4, %rd5;
	ld.global.f32 	%f1, [%rd6];
	shl.b32 	%r29, %r28, 2;
	mov.u32 	%r30, _ZZ22cuda_matrix_idct_paperPKfiS0_PfE16shared_transform;
	add.s32 	%r31, %r30, %r29;
	st.shared.f32 	[%r31], %f1;
	mad.lo.s32 	%r32, %r7, %r1, %r27;
	add.s32 	%r2, %r32, %r26;
	shl.b32 	%r3, %r12, 6;
	shl.b32 	%r33, %r1, 3;
	add.s32 	%r34, %r3, %r33;
	cvta.to.global.u64 	%rd7, %rd2;
	mul.wide.u32 	%rd8, %r2, 4;
	add.s64 	%rd9, %rd7, %rd8;
	ld.global.f32 	%f2, [%rd9];
	shl.b32 	%r35, %r34, 2;
	mov.u32 	%r36, _ZZ22cuda_matrix_idct_paperPKfiS0_PfE12shared_image;
	add.s32 	%r37, %r36, %r35;
	st.shared.f32 	[%r37], %f2;
	add.s32 	%r4, %r2, 1;
	mul.wide.u32 	%rd10, %r4, 4;
	add.s64 	%rd11, %rd7, %rd10;
	ld.global.f32 	%f3, [%rd11];
	st.shared.f32 	[%r37+4], %f3;
	add.s32 	%r38, %r2, 2;
	mul.wide.u32 	%rd12, %r38, 4;
	add.s64 	%rd13, %rd7, %rd12;
	ld.global.f32 	%f4, [%rd13];
	st.shared.f32 	[%r37+8], %f4;
	add.s32 	%r39, %r2, 3;
	mul.wide.u32 	%rd14, %r39, 4;
	add.s64 	%rd15, %rd7, %rd14;
	ld.global.f32 	%f5, [%rd15];
	st.shared.f32 	[%r37+12], %f5;
	add.s32 	%r5, %r2, 4;
	mul.wide.u32 	%rd16, %r5, 4;
	add.s64 	%rd17, %rd7, %rd16;
	ld.global.f32 	%f6, [%rd17];
	st.shared.f32 	[%r37+16], %f6;
	add.s32 	%r6, %r2, 5;
	mul.wide.u32 	%rd18, %r6, 4;
	add.s64 	%rd19, %rd7, %rd18;
	ld.global.f32 	%f7, [%rd19];
	st.shared.f32 	[%r37+20], %f7;
	add.s32 	%r40, %r2, 6;
	mul.wide.u32 	%rd20, %r40, 4;
	add.s64 	%rd21, %rd7, %rd20;
	ld.global.f32 	%f8, [%rd21];
	st.shared.f32 	[%r37+24], %f8;
	add.s32 	%r41, %r2, 7;
	mul.wide.u32 	%rd22, %r41, 4;
	add.s64 	%rd23, %rd7, %rd22;
	ld.global.f32 	%f9, [%rd23];
	st.shared.f32 	[%r37+28], %f9;
	bar.sync 	0;
	mul.lo.s32 	%r42, %r17, %r18;
	shl.b32 	%r43, %r42, 3;
	setp.ge.s32 	%p1, %r16, %r43;
	@%p1 bra 	$L__BB5_2;
	ld.param.u64 	%rd41, [_Z22cuda_matrix_idct_paperPKfiS0_Pf_param_3];
	cvta.to.global.u64 	%rd24, %rd41;
	shl.b32 	%r48, %r1, 2;
	mov.u32 	%r49, _ZZ22cuda_matrix_idct_paperPKfiS0_PfE16shared_transform;
	add.s32 	%r50, %r49, %r48;
	ld.shared.f32 	%f10, [%r50];
	shl.b32 	%r51, %r3, 2;
	mov.u32 	%r52, _ZZ22cuda_matrix_idct_paperPKfiS0_PfE12shared_image;
	add.s32 	%r53, %r52, %r51;
	ld.shared.f32 	%f11, [%r53];
	fma.rn.f32 	%f12, %f10, %f11, 0f00000000;
	ld.shared.f32 	%f13, [%r50+32];
	ld.shared.f32 	%f14, [%r53+32];
	fma.rn.f32 	%f15, %f13, %f14, %f12;
	ld.shared.f32 	%f16, [%r50+64];
	ld.shared.f32 	%f17, [%r53+64];
	fma.rn.f32 	%f18, %f16, %f17, %f15;
	ld.shared.f32 	%f19, [%r50+96];
	ld.shared.f32 	%f20, [%r53+96];
	fma.rn.f32 	%f21, %f19, %f20, %f18;
	ld.shared.f32 	%f22, [%r50+128];
	ld.shared.f32 	%f23, [%r53+128];
	fma.rn.f32 	%f24, %f22, %f23, %f21;
	ld.shared.f32 	%f25, [%r50+160];
	ld.shared.f32 	%f26, [%r53+160];
	fma.rn.f32 	%f27, %f25, %f26, %f24;
	ld.shared.f32 	%f28, [%r50+192];
	ld.shared.f32 	%f29, [%r53+192];
	fma.rn.f32 	%f30, %f28, %f29, %f27;
	ld.shared.f32 	%f31, [%r50+224];
	ld.shared.f32 	%f32, [%r53+224];
	fma.rn.f32 	%f33, %f31, %f32, %f30;
	ld.shared.f32 	%f34, [%r53+4];
	fma.rn.f32 	%f35, %f10, %f34, 0f00000000;
	ld.shared.f32 	%f36, [%r53+36];
	fma.rn.f32 	%f37, %f13, %f36, %f35;
	ld.shared.f32 	%f38, [%r53+68];
	fma.rn.f32 	%f39, %f16, %f38, %f37;
	ld.shared.f32 	%f40, [%r53+100];
	fma.rn.f32 	%f41, %f19, %f40, %f39;
	ld.shared.f32 	%f42, [%r53+132];
	fma.rn.f32 	%f43, %f22, %f42, %f41;
	ld.shared.f32 	%f44, [%r53+164];
	fma.rn.f32 	%f45, %f25, %f44, %f43;
	ld.shared.f32 	%f46, [%r53+196];
	fma.rn.f32 	%f47, %f28, %f46, %f45;
	ld.shared.f32 	%f48, [%r53+228];
	fma.rn.f32 	%f49, %f31, %f48, %f47;
	ld.shared.f32 	%f50, [%r53+8];
	fma.rn.f32 	%f51, %f10, %f50, 0f00000000;
	ld.shared.f32 	%f52, [%r53+40];
	fma.rn.f32 	%f53, %f13, %f52, %f51;
	ld.shared.f32 	%f54, [%r53+72];
	fma.rn.f32 	%f55, %f16, %f54, %f53;
	ld.shared.f32 	%f56, [%r53+104];
	fma.rn.f32 	%f57, %f19, %f56, %f55;
	ld.shared.f32 	%f58, [%r53+136];
	fma.rn.f32 	%f59, %f22, %f58, %f57;
	ld.shared.f32 	%f60, [%r53+168];
	fma.rn.f32 	%f61, %f25, %f60, %f59;
	ld.shared.f32 	%f62, [%r53+200];
	fma.rn.f32 	%f63, %f28, %f62, %f61;
	ld.shared.f32 	%f64, [%r53+232];
	fma.rn.f32 	%f65, %f31, %f64, %f63;
	ld.shared.f32 	%f66, [%r53+12];
	fma.rn.f32 	%f67, %f10, %f66, 0f00000000;
	ld.shared.f32 	%f68, [%r53+44];
	fma.rn.f32 	%f69, %f13, %f68, %f67;
	ld.shared.f32 	%f70, [%r53+76];
	fma.rn.f32 	%f71, %f16, %f70, %f69;
	ld.shared.f32 	%f72, [%r53+108];
	fma.rn.f32 	%f73, %f19, %f72, %f71;
	ld.shared.f32 	%f74, [%r53+140];
	fma.rn.f32 	%f75, %f22, %f74, %f73;
	ld.shared.f32 	%f76, [%r53+172];
	fma.rn.f32 	%f77, %f25, %f76, %f75;
	ld.shared.f32 	%f78, [%r53+204];
	fma.rn.f32 	%f79, %f28, %f78, %f77;
	ld.shared.f32 	%f80, [%r53+236];
	fma.rn.f32 	%f81, %f31, %f80, %f79;
	ld.shared.f32 	%f82, [%r53+16];
	fma.rn.f32 	%f83, %f10, %f82, 0f00000000;
	ld.shared.f32 	%f84, [%r53+48];
	fma.rn.f32 	%f85, %f13, %f84, %f83;
	ld.shared.f32 	%f86, [%r53+80];
	fma.rn.f32 	%f87, %f16, %f86, %f85;
	ld.shared.f32 	%f88, [%r53+112];
	fma.rn.f32 	%f89, %f19, %f88, %f87;
	ld.shared.f32 	%f90, [%r53+144];
	fma.rn.f32 	%f91, %f22, %f90, %f89;
	ld.shared.f32 	%f92, [%r53+176];
	fma.rn.f32 	%f93, %f25, %f92, %f91;
	ld.shared.f32 	%f94, [%r53+208];
	fma.rn.f32 	%f95, %f28, %f94, %f93;
	ld.shared.f32 	%f96, [%r53+240];
	fma.rn.f32 	%f97, %f31, %f96, %f95;
	ld.shared.f32 	%f98, [%r53+20];
	fma.rn.f32 	%f99, %f10, %f98, 0f00000000;
	ld.shared.f32 	%f100, [%r53+52];
	fma.rn.f32 	%f101, %f13, %f100, %f99;
	ld.shared.f32 	%f102, [%r53+84];
	fma.rn.f32 	%f103, %f16, %f102, %f101;
	ld.shared.f32 	%f104, [%r53+116];
	fma.rn.f32 	%f105, %f19, %f104, %f103;
	ld.shared.f32 	%f106, [%r53+148];
	fma.rn.f32 	%f107, %f22, %f106, %f105;
	ld.shared.f32 	%f108, [%r53+180];
	fma.rn.f32 	%f109, %f25, %f108, %f107;
	ld.shared.f32 	%f110, [%r53+212];
	fma.rn.f32 	%f111, %f28, %f110, %f109;
	ld.shared.f32 	%f112, [%r53+244];
	fma.rn.f32 	%f113, %f31, %f112, %f111;
	ld.shared.f32 	%f114, [%r53+24];
	fma.rn.f32 	%f115, %f10, %f114, 0f00000000;
	ld.shared.f32 	%f116, [%r53+56];
	fma.rn.f32 	%f117, %f13, %f116, %f115;
	ld.shared.f32 	%f118, [%r53+88];
	fma.rn.f32 	%f119, %f16, %f118, %f117;
	ld.shared.f32 	%f120, [%r53+120];
	fma.rn.f32 	%f121, %f19, %f120, %f119;
	ld.shared.f32 	%f122, [%r53+152];
	fma.rn.f32 	%f123, %f22, %f122, %f121;
	ld.shared.f32 	%f124, [%r53+184];
	fma.rn.f32 	%f125, %f25, %f124, %f123;
	ld.shared.f32 	%f126, [%r53+216];
	fma.rn.f32 	%f127, %f28, %f126, %f125;
	ld.shared.f32 	%f128, [%r53+248];
	fma.rn.f32 	%f129, %f31, %f128, %f127;
	ld.shared.f32 	%f130, [%r53+28];
	fma.rn.f32 	%f131, %f10, %f130, 0f00000000;
	ld.shared.f32 	%f132, [%r53+60];
	fma.rn.f32 	%f133, %f13, %f132, %f131;
	ld.shared.f32 	%f134, [%r53+92];
	fma.rn.f32 	%f135, %f16, %f134, %f133;
	ld.shared.f32 	%f136, [%r53+124];
	fma.rn.f32 	%f137, %f19, %f136, %f135;
	ld.shared.f32 	%f138, [%r53+156];
	fma.rn.f32 	%f139, %f22, %f138, %f137;
	ld.shared.f32 	%f140, [%r53+188];
	fma.rn.f32 	%f141, %f25, %f140, %f139;
	ld.shared.f32 	%f142, [%r53+220];
	fma.rn.f32 	%f143, %f28, %f142, %f141;
	ld.shared.f32 	%f144, [%r53+252];
	fma.rn.f32 	%f145, %f31, %f144, %f143;
	ld.shared.f32 	%f146, [_ZZ22cuda_matrix_idct_paperPKfiS0_PfE16shared_transform];
	fma.rn.f32 	%f147, %f33, %f146, 0f00000000;
	ld.shared.f32 	%f148, [_ZZ22cuda_matrix_idct_paperPKfiS0_PfE16shared_transform+32];
	fma.rn.f32 	%f149, %f49, %f148, %f147;
	ld.shared.f32 	%f150, [_ZZ22cuda_matrix_idct_paperPKfiS0_PfE16shared_transform+64];
	fma.rn.f32 	%f151, %f65, %f150, %f149;
	ld.shared.f32 	%f152, [_ZZ22cuda_matrix_idct_paperPKfiS0_PfE16shared_transform+96];
	fma.rn.f32 	%f153, %f81, %f152, %f151;
	ld.shared.f32 	%f154, [_ZZ22cuda_matrix_idct_paperPKfiS0_PfE16shared_transform+128];
	fma.rn.f32 	%f155, %f97, %f154, %f153;
	ld.shared.f32 	%f156, [_ZZ22cuda_matrix_idct_paperPKfiS0_PfE16shared_transform+160];
	fma.rn.f32 	%f157, %f113, %f156, %f155;
	ld.shared.f32 	%f158, [_ZZ22cuda_matrix_idct_paperPKfiS0_PfE16shared_transform+192];
	fma.rn.f32 	%f159, %f129, %f158, %f157;
	ld.shared.f32 	%f160, [_ZZ22cuda_matrix_idct_paperPKfiS0_PfE16shared_transform+224];
	fma.rn.f32 	%f161, %f145, %f160, %f159;
	mul.wide.u32 	%rd25, %r2, 4;
	add.s64 	%rd26, %rd24, %rd25;
	st.global.f32 	[%rd26], %f161;
	ld.shared.f32 	%f162, [_ZZ22cuda_matrix_idct_paperPKfiS0_PfE16shared_transform+4];
	fma.rn.f32 	%f163, %f33, %f162, 0f00000000;
	ld.shared.f32 	%f164, [_ZZ22cuda_matrix_idct_paperPKfiS0_PfE16shared_transform+36];
	fma.rn.f32 	%f165, %f49, %f164, %f163;
	ld.shared.f32 	%f166, [_ZZ22cuda_matrix_idct_paperPKfiS0_PfE16shared_transform+68];
	fma.rn.f32 	%f167, %f65, %f166, %f165;
	ld.shared.f32 	%f168, [_ZZ22cuda_matrix_idct_paperPKfiS0_PfE16shared_transform+100];
	fma.rn.f32 	%f169, %f81, %f168, %f167;
	ld.shared.f32 	%f170, [_ZZ22cuda_matrix_idct_paperPKfiS0_PfE16shared_transform+132];
	fma.rn.f32 	%f171, %f97, %f170, %f169;
	ld.shared.f32 	%f172, [_ZZ22cuda_matrix_idct_paperPKfiS0_PfE16shared_transform+164];
	fma.rn.f32 	%f173, %f113, %f172, %f171;
	ld.shared.f32 	%f174, [_ZZ22cuda_matrix_idct_paperPKfiS0_PfE16shared_transform+196];
	fma.rn.f32 	%f175, %f129, %f174, %f173;
	ld.shared.f32 	%f176, [_ZZ22cuda_matrix_idct_paperPKfiS0_PfE16shared_transform+228];
	fma.rn.f32 	%f177, %f145, %f176, %f175;
	mul.wide.u32 	%rd27, %r4, 4;
	add.s64 	%rd28, %rd24, %rd27;
	st.global.f32 	[%rd28], %f177;
	ld.shared.f32 	%f178, [_ZZ22cuda_matrix_idct_paperPKfiS0_PfE16shared_transform+8];
	fma.rn.f32 	%f179, %f33, %f178, 0f00000000;
	ld.shared.f32 	%f180, [_ZZ22cuda_matrix_idct_paperPKfiS0_PfE16shared_transform+40];
	fma.rn.f32 	%f181, %f49, %f180, %f179;
	ld.shared.f32 	%f182, [_ZZ22cuda_matrix_idct_paperPKfiS0_PfE16shared_transform+72];
	fma.rn.f32 	%f183, %f65, %f182, %f181;
	ld.shared.f32 	%f184, [_ZZ22cuda_matrix_idct_paperPKfiS0_PfE16shared_transform+104];
	fma.rn.f32 	%f185, %f81, %f184, %f183;
	ld.shared.f32 	%f186, [_ZZ22cuda_matrix_idct_paperPKfiS0_PfE16shared_transform+136];
	fma.rn.f32 	%f187, %f97, %f186, %f185;
	ld.shared.f32 	%f188, [_ZZ22cuda_matrix_idct_paperPKfiS0_PfE16shared_transform+168];
	fma.rn.f32 	%f189, %f113, %f188, %f187;
	ld.shared.f32 	%f190, [_ZZ22cuda_matrix_idct_paperPKfiS0_PfE16shared_transform+200];
	fma.rn.f32 	%f191, %f129, %f190, %f189;
	ld.shared.f32 	%f192, [_ZZ22cuda_matrix_idct_paperPKfiS0_PfE16shared_transform+232];
	fma.rn.f32 	%f193, %f145, %f192, %f191;
	mul.wide.u32 	%rd29, %r38, 4;
	add.s64 	%rd30, %rd24, %rd29;
	st.global.f32 	[%rd30], %f193;
	ld.shared.f32 	%f194, [_ZZ22cuda_matrix_idct_paperPKfiS0_PfE16shared_transform+12];
	fma.rn.f32 	%f195, %f33, %f194, 0f00000000;
	ld.shared.f32 	%f196, [_ZZ22cuda_matrix_idct_paperPKfiS0_PfE16shared_transform+44];
	fma.rn.f32 	%f197, %f49, %f196, %f195;
	ld.shared.f32 	%f198, [_ZZ22cuda_matrix_idct_paperPKfiS0_PfE16shared_transform+76];
	fma.rn.f32 	%f199, %f65, %f198, %f197;
	ld.shared.f32 	%f200, [_ZZ22cuda_matrix_idct_paperPKfiS0_PfE16shared_transform+108];
	fma.rn.f32 	%f201, %f81, %f200, %f199;
	ld.shared.f32 	%f202, [_ZZ22cuda_matrix_idct_paperPKfiS0_PfE16shared_transform+140];
	fma.rn.f32 	%f203, %f97, %f202, %f201;
	ld.shared.f32 	%f204, [_ZZ22cuda_matrix_idct_paperPKfiS0_PfE16shared_transform+172];
	fma.rn.f32 	%f205, %f113, %f204, %f203;
	ld.shared.f32 	%f206, [_ZZ22cuda_matrix_idct_paperPKfiS0_PfE16shared_transform+204];
	fma.rn.f32 	%f207, %f129, %f206, %f205;
	ld.shared.f32 	%f208, [_ZZ22cuda_matrix_idct_paperPKfiS0_PfE16shared_transform+236];
	fma.rn.f32 	%f209, %f145, %f208, %f207;
	mul.wide.u32 	%rd31, %r39, 4;
	add.s64 	%rd32, %rd24, %rd31;
	st.global.f32 	[%rd32], %f209;
	ld.shared.f32 	%f210, [_ZZ22cuda_matrix_idct_paperPKfiS0_PfE16shared_transform+16];
	fma.rn.f32 	%f211, %f33, %f210, 0f00000000;
	ld.shared.f32 	%f212, [_ZZ22cuda_matrix_idct_paperPKfiS0_PfE16shared_transform+48];
	fma.rn.f32 	%f213, %f49, %f212, %f211;
	ld.shared.f32 	%f214, [_ZZ22cuda_matrix_idct_paperPKfiS0_PfE16shared_transform+80];
	fma.rn.f32 	%f215, %f65, %f214, %f213;
	ld.shared.f32 	%f216, [_ZZ22cuda_matrix_idct_paperPKfiS0_PfE16shared_transform+112];
	fma.rn.f32 	%f217, %f81, %f216, %f215;
	ld.shared.f32 	%f218, [_ZZ22cuda_matrix_idct_paperPKfiS0_PfE16shared_transform+144];
	fma.rn.f32 	%f219, %f97, %f218, %f217;
	ld.shared.f32 	%f220, [_ZZ22cuda_matrix_idct_paperPKfiS0_PfE16shared_transform+176];
	fma.rn.f32 	%f221, %f113, %f220, %f219;
	ld.shared.f32 	%f222, [_ZZ22cuda_matrix_idct_paperPKfiS0_PfE16shared_transform+208];
	fma.rn.f32 	%f223, %f129, %f222, %f221;
	ld.shared.f32 	%f224, [_ZZ22cuda_matrix_idct_paperPKfiS0_PfE16shared_transform+240];
	fma.rn.f32 	%f225, %f145, %f224, %f223;
	mul.wide.u32 	%rd33, %r5, 4;
	add.s64 	%rd34, %rd24, %rd33;
	st.global.f32 	[%rd34], %f225;
	ld.shared.f32 	%f226, [_ZZ22cuda_matrix_idct_paperPKfiS0_PfE16shared_transform+20];
	fma.rn.f32 	%f227, %f33, %f226, 0f00000000;
	ld.shared.f32 	%f228, [_ZZ22cuda_matrix_idct_paperPKfiS0_PfE16shared_transform+52];
	fma.rn.f32 	%f229, %f49, %f228, %f227;
	ld.shared.f32 	%f230, [_ZZ22cuda_matrix_idct_paperPKfiS0_PfE16shared_transform+84];
	fma.rn.f32 	%f231, %f65, %f230, %f229;
	ld.shared.f32 	%f232, [_ZZ22cuda_matrix_idct_paperPKfiS0_PfE16shared_transform+116];
	fma.rn.f32 	%f233, %f81, %f232, %f231;
	ld.shared.f32 	%f234, [_ZZ22cuda_matrix_idct_paperPKfiS0_PfE16shared_transform+148];
	fma.rn.f32 	%f235, %f97, %f234, %f233;
	ld.shared.f32 	%f236, [_ZZ22cuda_matrix_idct_paperPKfiS0_PfE16shared_transform+180];
	fma.rn.f32 	%f237, %f113, %f236, %f235;
	ld.shared.f32 	%f238, [_ZZ22cuda_matrix_idct_paperPKfiS0_PfE16shared_transform+212];
	fma.rn.f32 	%f239, %f129, %f238, %f237;
	ld.shared.f32 	%f240, [_ZZ22cuda_matrix_idct_paperPKfiS0_PfE16shared_transform+244];
	fma.rn.f32 	%f241, %f145, %f240, %f239;
	mul.wide.u32 	%rd35, %r6, 4;
	add.s64 	%rd36, %rd24, %rd35;
	st.global.f32 	[%rd36], %f241;
	ld.shared.f32 	%f242, [_ZZ22cuda_matrix_idct_paperPKfiS0_PfE16shared_transform+24];
	fma.rn.f32 	%f243, %f33, %f242, 0f00000000;
	ld.shared.f32 	%f244, [_ZZ22cuda_matrix_idct_paperPKfiS0_PfE16shared_transform+56];
	fma.rn.f32 	%f245, %f49, %f244, %f243;
	ld.shared.f32 	%f246, [_ZZ22cuda_matrix_idct_paperPKfiS0_PfE16shared_transform+88];
	fma.rn.f32 	%f247, %f65, %f246, %f245;
	ld.shared.f32 	%f248, [_ZZ22cuda_matrix_idct_paperPKfiS0_PfE16shared_transform+120];
	fma.rn.f32 	%f249, %f81, %f248, %f247;
	ld.shared.f32 	%f250, [_ZZ22cuda_matrix_idct_paperPKfiS0_PfE16shared_transform+152];
	fma.rn.f32 	%f251, %f97, %f250, %f249;
	ld.shared.f32 	%f252, [_ZZ22cuda_matrix_idct_paperPKfiS0_PfE16shared_transform+184];
	fma.rn.f32 	%f253, %f113, %f252, %f251;
	ld.shared.f32 	%f254, [_ZZ22cuda_matrix_idct_paperPKfiS0_PfE16shared_transform+216];
	fma.rn.f32 	%f255, %f129, %f254, %f253;
	ld.shared.f32 	%f256, [_ZZ22cuda_matrix_idct_paperPKfiS0_PfE16shared_transform+248];
	fma.rn.f32 	%f257, %f145, %f256, %f255;
	mul.wide.u32 	%rd37, %r40, 4;
	add.s64 	%rd38, %rd24, %rd37;
	st.global.f32 	[%rd38], %f257;
	ld.shared.f32 	%f258, [_ZZ22cuda_matrix_idct_paperPKfiS0_PfE16shared_transform+28];
	fma.rn.f32 	%f259, %f33, %f258, 0f00000000;
	ld.shared.f32 	%f260, [_ZZ22cuda_matrix_idct_paperPKfiS0_PfE16shared_transform+60];
	fma.rn.f32 	%f261, %f49, %f260, %f259;
	ld.shared.f32 	%f262, [_ZZ22cuda_matrix_idct_paperPKfiS0_PfE16shared_transform+92];
	fma.rn.f32 	%f263, %f65, %f262, %f261;
	ld.shared.f32 	%f264, [_ZZ22cuda_matrix_idct_paperPKfiS0_PfE16shared_transform+124];
	fma.rn.f32 	%f265, %f81, %f264, %f263;
	ld.shared.f32 	%f266, [_ZZ22cuda_matrix_idct_paperPKfiS0_PfE16shared_transform+156];
	fma.rn.f32 	%f267, %f97, %f266, %f265;
	ld.shared.f32 	%f268, [_ZZ22cuda_matrix_idct_paperPKfiS0_PfE16shared_transform+188];
	fma.rn.f32 	%f269, %f113, %f268, %f267;
	ld.shared.f32 	%f270, [_ZZ22cuda_matrix_idct_paperPKfiS0_PfE16shared_transform+220];
	fma.rn.f32 	%f271, %f129, %f270, %f269;
	ld.shared.f32 	%f272, [_ZZ22cuda_matrix_idct_paperPKfiS0_PfE16shared_transform+252];
	fma.rn.f32 	%f273, %f145, %f272, %f271;
	mul.wide.u32 	%rd39, %r41, 4;
	add.s64 	%rd40, %rd24, %rd39;
	st.global.f32 	[%rd40], %f273;
$L__BB5_2:
	ret;

}


// ===== COMPILED SASS (sm_100) =====

	.target	sm_100

	.elftype	@"ET_EXEC"


//--------------------- .note.nv.tkinfo           --------------------------
	.section	.note.nv.tkinfo,"",@"SHT_NOTE"
	.sectionflags	@"SHF_NOTE_NV_TKINFO"
	.tkinfo
        /*0018*/ 	.word	0x00000002
        /*0030*/ 	.string	""
        /*0030*/ 	.string	"ptxas"
        /*0030*/ 	.string	"Cuda compilation tools, release 13.0, V13.0.88"
        /*0030*/ 	.string	"Build cuda_13.0.r13.0/compiler.36424714_0"
        /*0030*/ 	.string	"-arch sm_100 -m 64 "



//--------------------- .note.nv.cuinfo           --------------------------
	.section	.note.nv.cuinfo,"",@"SHT_NOTE"
	.sectionflags	@"SHF_NOTE_NV_CUINFO"
        /*0018*/ 	.short	0x0002
        /*001a*/ 	.short	0x0064
        /*001c*/ 	.short	0x0082
	.zero		2


//--------------------- .nv.info                  --------------------------
	.section	.nv.info,"",@"SHT_CUDA_INFO"
	.align	4


	//----- nvinfo : EIATTR_REGCOUNT
	.align		4
        /*0000*/ 	.byte	0x04, 0x2f
        /*0002*/ 	.short	(.L_1 - .L_0)
	.align		4
.L_0:
        /*0004*/ 	.word	index@(_Z17sub_matrix_scalarPKffPfi)
        /*0008*/ 	.word	0x0000000a


	//----- nvinfo : EIATTR_FRAME_SIZE
	.align		4
.L_1:
        /*000c*/ 	.byte	0x04, 0x11
        /*000e*/ 	.short	(.L_3 - .L_2)
	.align		4
.L_2:
        /*0010*/ 	.word	index@(_Z17sub_matrix_scalarPKffPfi)
        /*0014*/ 	.word	0x00000000


	//----- nvinfo : EIATTR_REGCOUNT
	.align		4
.L_3:
        /*0018*/ 	.byte	0x04, 0x2f
        /*001a*/ 	.short	(.L_5 - .L_4)
	.align		4
.L_4:
        /*001c*/ 	.word	index@(_Z17add_matrix_scalarPKffPfi)
        /*0020*/ 	.word	0x0000000a


	//----- nvinfo : EIATTR_FRAME_SIZE
	.align		4
.L_5:
        /*0024*/ 	.byte	0x04, 0x11
        /*0026*/ 	.short	(.L_7 - .L_6)
	.align		4
.L_6:
        /*0028*/ 	.word	index@(_Z17add_matrix_scalarPKffPfi)
        /*002c*/ 	.word	0x00000000


	//----- nvinfo : EIATTR_REGCOUNT
	.align		4
.L_7:
        /*0030*/ 	.byte	0x04, 0x2f
        /*0032*/ 	.short	(.L_9 - .L_8)
	.align		4
.L_8:
        /*0034*/ 	.word	index@(_Z15divide_matricesPKfS0_Pfi)
        /*0038*/ 	.word	0x00000010


	//----- nvinfo : EIATTR_FRAME_SIZE
	.align		4
.L_9:
        /*003c*/ 	.byte	0x04, 0x11
        /*003e*/ 	.short	(.L_11 - .L_10)
	.align		4
.L_10:
        /*0040*/ 	.word	index@($__internal_0_$__cuda_sm3x_div_rn_noftz_f32_slowpath)
        /*0044*/ 	.word	0x00000000


	//----- nvinfo : EIATTR_FRAME_SIZE
	.align		4
.L_11:
        /*0048*/ 	.byte	0x04, 0x11
        /*004a*/ 	.short	(.L_13 - .L_12)
	.align		4
.L_12:
        /*004c*/ 	.word	index@(_Z15divide_matricesPKfS0_Pfi)
        /*0050*/ 	.word	0x00000000


	//----- nvinfo : EIATTR_REGCOUNT
	.align		4
.L_13:
        /*0054*/ 	.byte	0x04, 0x2f
        /*0056*/ 	.short	(.L_15 - .L_14)
	.align		4
.L_14:
        /*0058*/ 	.word	index@(_Z17multiply_matricesPKfS0_Pfi)
        /*005c*/ 	.word	0x0000000c


	//----- nvinfo : EIATTR_FRAME_SIZE
	.align		4
.L_15:
        /*0060*/ 	.byte	0x04, 0x11
        /*0062*/ 	.short	(.L_17 - .L_16)
	.align		4
.L_16:
        /*0064*/ 	.word	index@(_Z17multiply_matricesPKfS0_Pfi)
        /*0068*/ 	.word	0x00000000


	//----- nvinfo : EIATTR_REGCOUNT
	.align		4
.L_17:
        /*006c*/ 	.byte	0x04, 0x2f
        /*006e*/ 	.short	(.L_19 - .L_18)
	.align		4
.L_18:
        /*0070*/ 	.word	index@(_Z21cuda_matrix_dct_paperPKfiS0_Pf)
        /*0074*/ 	.word	0x00000030


	//----- nvinfo : EIATTR_FRAME_SIZE
	.align		4
.L_19:
        /*0078*/ 	.byte	0x04, 0x11
        /*007a*/ 	.short	(.L_21 - .L_20)
	.align		4
.L_20:
        /*007c*/ 	.word	index@(_Z21cuda_matrix_dct_paperPKfiS0_Pf)
        /*0080*/ 	.word	0x00000000


	//----- nvinfo : EIATTR_REGCOUNT
	.align		4
.L_21:
        /*0084*/ 	.byte	0x04, 0x2f
        /*0086*/ 	.short	(.L_23 - .L_22)
	.align		4
.L_22:
        /*0088*/ 	.word	index@(_Z22cuda_matrix_idct_paperPKfiS0_Pf)
        /*008c*/ 	.word	0x00000038


	//----- nvinfo : EIATTR_FRAME_SIZE
	.align		4
.L_23:
        /*0090*/ 	.byte	0x04, 0x11
        /*0092*/ 	.short	(.L_25 - .L_24)
	.align		4
.L_24:
        /*0094*/ 	.word	index@(_Z22cuda_matrix_idct_paperPKfiS0_Pf)
        /*0098*/ 	.word	0x00000000


	//----- nvinfo : EIATTR_MIN_STACK_SIZE
	.align		4
.L_25:
        /*009c*/ 	.byte	0x04, 0x12
        /*009e*/ 	.short	(.L_27 - .L_26)
	.align		4
.L_26:
        /*00a0*/ 	.word	index@(_Z22cuda_matrix_idct_paperPKfiS0_Pf)
        /*00a4*/ 	.word	0x00000000


	//----- nvinfo : EIATTR_MIN_STACK_SIZE
	.align		4
.L_27:
        /*00a8*/ 	.byte	0x04, 0x12
        /*00aa*/ 	.short	(.L_29 - .L_28)
	.align		4
.L_28:
        /*00ac*/ 	.word	index@(_Z21cuda_matrix_dct_paperPKfiS0_Pf)
        /*00b0*/ 	.word	0x00000000


	//----- nvinfo : EIATTR_MIN_STACK_SIZE
	.align		4
.L_29:
        /*00b4*/ 	.byte	0x04, 0x12
        /*00b6*/ 	.short	(.L_31 - .L_30)
	.align		4
.L_30:
        /*00b8*/ 	.word	index@(_Z17multiply_matricesPKfS0_Pfi)
        /*00bc*/ 	.word	0x00000000


	//----- nvinfo : EIATTR_MIN_STACK_SIZE
	.align		4
.L_31:
        /*00c0*/ 	.byte	0x04, 0x12
        /*00c2*/ 	.short	(.L_33 - .L_32)
	.align		4
.L_32:
        /*00c4*/ 	.word	index@(_Z15divide_matricesPKfS0_Pfi)
        /*00c8*/ 	.word	0x00000000


	//----- nvinfo : EIATTR_MIN_STACK_SIZE
	.align		4
.L_33:
        /*00cc*/ 	.byte	0x04, 0x12
        /*00ce*/ 	.short	(.L_35 - .L_34)
	.align		4
.L_34:
        /*00d0*/ 	.word	index@(_Z17add_matrix_scalarPKffPfi)
        /*00d4*/ 	.word	0x00000000


	//----- nvinfo : EIATTR_MIN_STACK_SIZE
	.align		4
.L_35:
        /*00d8*/ 	.byte	0x04, 0x12
        /*00da*/ 	.short	(.L_37 - .L_36)
	.align		4
.L_36:
        /*00dc*/ 	.word	index@(_Z17sub_matrix_scalarPKffPfi)
        /*00e0*/ 	.word	0x00000000
.L_37:


//--------------------- .nv.compat                --------------------------
	.section	.nv.compat,"",@"SHT_CUDA_COMPAT_INFO"
	.align	4
        /*0000*/ 	.byte	0x02, 0x09, 0x00, 0x00, 0x02, 0x02, 0x01, 0x00, 0x02, 0x05, 0x05, 0x00, 0x03, 0x07, 0x01, 0x01
        /*0010*/ 	.byte	0x02, 0x03, 0x00, 0x00, 0x02, 0x06, 0x01, 0x00, 0x04, 0x0b, 0x08, 0x00, 0x01, 0x00, 0x00, 0x00
        /*0020*/ 	.byte	0x00, 0x00, 0x00, 0x00


//--------------------- .nv.info._Z22cuda_matrix_idct_paperPKfiS0_Pf --------------------------
	.section	.nv.info._Z22cuda_matrix_idct_paperPKfiS0_Pf,"",@"SHT_CUDA_INFO"
	.sectionflags	@""
	.align	4


	//----- nvinfo : EIATTR_CUDA_API_VERSION
	.align		4
        /*0000*/ 	.byte	0x04, 0x37
        /*0002*/ 	.short	(.L_39 - .L_38)
.L_38:
        /*0004*/ 	.word	0x00000082


	//----- nvinfo : EIATTR_KPARAM_INFO
	.align		4
.L_39:
        /*0008*/ 	.byte	0x04, 0x17
        /*000a*/ 	.short	(.L_41 - .L_40)
.L_40:
        /*000c*/ 	.word	0x00000000
        /*0010*/ 	.short	0x0003
        /*0012*/ 	.short	0x0018
        /*0014*/ 	.byte	0x00, 0xf5, 0x21, 0x00


	//----- nvinfo : EIATTR_KPARAM_INFO
	.align		4
.L_41:
        /*0018*/ 	.byte	0x04, 0x17
        /*001a*/ 	.short	(.L_43 - .L_42)
.L_42:
        /*001c*/ 	.word	0x00000000
        /*0020*/ 	.short	0x0002
        /*0022*/ 	.short	0x0010
        /*0024*/ 	.byte	0x00, 0xf5, 0x21, 0x00


	//----- nvinfo : EIATTR_KPARAM_INFO
	.align		4
.L_43:
        /*0028*/ 	.byte	0x04, 0x17
        /*002a*/ 	.short	(.L_45 - .L_44)
.L_44:
        /*002c*/ 	.word	0x00000000
        /*0030*/ 	.short	0x0001
        /*0032*/ 	.short	0x0008
        /*0034*/ 	.byte	0x00, 0xf0, 0x11, 0x00


	//----- nvinfo : EIATTR_KPARAM_INFO
	.align		4
.L_45:
        /*0038*/ 	.byte	0x04, 0x17
        /*003a*/ 	.short	(.L_47 - .L_46)
.L_46:
        /*003c*/ 	.word	0x00000000
        /*0040*/ 	.short	0x0000
        /*0042*/ 	.short	0x0000
        /*0044*/ 	.byte	0x00, 0xf5, 0x21, 0x00


	//----- nvinfo : EIATTR_SPARSE_MMA_MASK
	.align		4
.L_47:
        /*0048*/ 	.byte	0x03, 0x50
        /*004a*/ 	.short	0x0000


	//----- nvinfo : EIATTR_MAXREG_COUNT
	.align		4
        /*004c*/ 	.byte	0x03, 0x1b
        /*004e*/ 	.short	0x00ff


	//----- nvinfo : EIATTR_NUM_BARRIERS
	.align		4
        /*0050*/ 	.byte	0x02, 0x4c
        /*0052*/ 	.byte	0x01
	.zero		1


	//----- nvinfo : EIATTR_MERCURY_ISA_VERSION
	.align		4
        /*0054*/ 	.byte	0x03, 0x5f
        /*0056*/ 	.short	0x0101


	//----- nvinfo : EIATTR_VRC_CTA_INIT_COUNT
	.align		4
        /*0058*/ 	.byte	0x02, 0x4a
	.zero		1
	.zero		1


	//----- nvinfo : EIATTR_EXIT_INSTR_OFFSETS
	.align		4
        /*005c*/ 	.byte	0x04, 0x1c
        /*005e*/ 	.short	(.L_49 - .L_48)


	//   ....[0]....
.L_48:
        /*0060*/ 	.word	0x00000930


	//   ....[1]....
        /*0064*/ 	.word	0x00001520


	//----- nvinfo : EIATTR_CBANK_PARAM_SIZE
	.align		4
.L_49:
        /*0068*/ 	.byte	0x03, 0x19
        /*006a*/ 	.short	0x0020


	//----- nvinfo : EIATTR_PARAM_CBANK
	.align		4
        /*006c*/ 	.byte	0x04, 0x0a
        /*006e*/ 	.short	(.L_51 - .L_50)
	.align		4
.L_50:
        /*0070*/ 	.word	index@(.nv.constant0._Z22cuda_matrix_idct_paperPKfiS0_Pf)
        /*0074*/ 	.short	0x0380
        /*0076*/ 	.short	0x0020


	//----- nvinfo : EIATTR_SW_WAR
	.align		4
.L_51:
        /*0078*/ 	.byte	0x04, 0x36
        /*007a*/ 	.short	(.L_53 - .L_52)
.L_52:
        /*007c*/ 	.word	0x00000008
.L_53:


//--------------------- .nv.info._Z21cuda_matrix_dct_paperPKfiS0_Pf --------------------------
	.section	.nv.info._Z21cuda_matrix_dct_paperPKfiS0_Pf,"",@"SHT_CUDA_INFO"
	.sectionflags	@""
	.align	4


	//----- nvinfo : EIATTR_CUDA_API_VERSION
	.align		4
        /*0000*/ 	.byte	0x04, 0x37
        /*0002*/ 	.short	(.L_55 - .L_54)
.L_54:
        /*0004*/ 	.word	0x00000082


	//----- nvinfo : EIATTR_KPARAM_INFO
	.align		4
.L_55:
        /*0008*/ 	.byte	0x04, 0x17
        /*000a*/ 	.short	(.L_57 - .L_56)
.L_56:
        /*000c*/ 	.word	0x00000000
        /*0010*/ 	.short	0x0003
        /*0012*/ 	.short	0x0018
        /*0014*/ 	.byte	0x00, 0xf5, 0x21, 0x00


	//----- nvinfo : EIATTR_KPARAM_INFO
	.align		4
.L_57:
        /*0018*/ 	.byte	0x04, 0x17
        /*001a*/ 	.short	(.L_59 - .L_58)
.L_58:
        /*001c*/ 	.word	0x00000000
        /*0020*/ 	.short	0x0002
        /*0022*/ 	.short	0x0010
        /*0024*/ 	.byte	0x00, 0xf5, 0x21, 0x00


	//----- nvinfo : EIATTR_KPARAM_INFO
	.align		4
.L_59:
        /*0028*/ 	.byte	0x04, 0x17
        /*002a*/ 	.short	(.L_61 - .L_60)
.L_60:
        /*002c*/ 	.word	0x00000000
        /*0030*/ 	.short	0x0001
        /*0032*/ 	.short	0x0008
        /*0034*/ 	.byte	0x00, 0xf0, 0x11, 0x00


	//----- nvinfo : EIATTR_KPARAM_INFO
	.align		4
.L_61:
        /*0038*/ 	.byte	0x04, 0x17
        /*003a*/ 	.short	(.L_63 - .L_62)
.L_62:
        /*003c*/ 	.word	0x00000000
        /*0040*/ 	.short	0x0000
        /*0042*/ 	.short	0x0000
        /*0044*/ 	.byte	0x00, 0xf5, 0x21, 0x00


	//----- nvinfo : EIATTR_SPARSE_MMA_MASK
	.align		4
.L_63:
        /*0048*/ 	.byte	0x03, 0x50
        /*004a*/ 	.short	0x0000


	//----- nvinfo : EIATTR_MAXREG_COUNT
	.align		4
        /*004c*/ 	.byte	0x03, 0x1b
        /*004e*/ 	.short	0x00ff


	//----- nvinfo : EIATTR_NUM_BARRIERS
	.align		4
        /*0050*/ 	.byte	0x02, 0x4c
        /*0052*/ 	.byte	0x01
	.zero		1


	//----- nvinfo : EIATTR_MERCURY_ISA_VERSION
	.align		4
        /*0054*/ 	.byte	0x03, 0x5f
        /*0056*/ 	.short	0x0101


	//----- nvinfo : EIATTR_VRC_CTA_INIT_COUNT
	.align		4
        /*0058*/ 	.byte	0x02, 0x4a
	.zero		1
	.zero		1


	//----- nvinfo : EIATTR_EXIT_INSTR_OFFSETS
	.align		4
        /*005c*/ 	.byte	0x04, 0x1c
        /*005e*/ 	.short	(.L_65 - .L_64)


	//   ....[0]....
.L_64:
        /*0060*/ 	.word	0x00000930


	//   ....[1]....
        /*0064*/ 	.word	0x000014c0


	//----- nvinfo : EIATTR_CBANK_PARAM_SIZE
	.align		4
.L_65:
        /*0068*/ 	.byte	0x03, 0x19
        /*006a*/ 	.short	0x0020


	//----- nvinfo : EIATTR_PARAM_CBANK
	.align		4
        /*006c*/ 	.byte	0x04, 0x0a
        /*006e*/ 	.short	(.L_67 - .L_66)
	.align		4
.L_66:
        /*0070*/ 	.word	index@(.nv.constant0._Z21cuda_matrix_dct_paperPKfiS0_Pf)
        /*0074*/ 	.short	0x0380
        /*0076*/ 	.short	0x0020


	//----- nvinfo : EIATTR_SW_WAR
	.align		4
.L_67:
        /*0078*/ 	.byte	0x04, 0x36
        /*007a*/ 	.short	(.L_69 - .L_68)
.L_68:
        /*007c*/ 	.word	0x00000008
.L_69:


//--------------------- .nv.info._Z17multiply_matricesPKfS0_Pfi --------------------------
	.section	.nv.info._Z17multiply_matricesPKfS0_Pfi,"",@"SHT_CUDA_INFO"
	.sectionflags	@""
	.align	4


	//----- nvinfo : EIATTR_CUDA_API_VERSION
	.align		4
        /*0000*/ 	.byte	0x04, 0x37
        /*0002*/ 	.short	(.L_71 - .L_70)
.L_70:
        /*0004*/ 	.word	0x00000082


	//----- nvinfo : EIATTR_KPARAM_INFO
	.align		4
.L_71:
        /*0008*/ 	.byte	0x04, 0x17
        /*000a*/ 	.short	(.L_73 - .L_72)
.L_72:
        /*000c*/ 	.word	0x00000000
        /*0010*/ 	.short	0x0003
        /*0012*/ 	.short	0x0018
        /*0014*/ 	.byte	0x00, 0xf0, 0x11, 0x00


	//----- nvinfo : EIATTR_KPARAM_INFO
	.align		4
.L_73:
        /*0018*/ 	.byte	0x04, 0x17
        /*001a*/ 	.short	(.L_75 - .L_74)
.L_74:
        /*001c*/ 	.word	0x00000000
        /*0020*/ 	.short	0x0002
        /*0022*/ 	.short	0x0010
        /*0024*/ 	.byte	0x00, 0xf5, 0x21, 0x00


	//----- nvinfo : EIATTR_KPARAM_INFO
	.align		4
.L_75:
        /*0028*/ 	.byte	0x04, 0x17
        /*002a*/ 	.short	(.L_77 - .L_76)
.L_76:
        /*002c*/ 	.word	0x00000000
        /*0030*/ 	.short	0x0001
        /*0032*/ 	.short	0x0008
        /*0034*/ 	.byte	0x00, 0xf5, 0x21, 0x00


	//----- nvinfo : EIATTR_KPARAM_INFO
	.align		4
.L_77:
        /*0038*/ 	.byte	0x04, 0x17
        /*003a*/ 	.short	(.L_79 - .L_78)
.L_78:
        /*003c*/ 	.word	0x00000000
        /*0040*/ 	.short	0x0000
        /*0042*/ 	.short	0x0000
        /*0044*/ 	.byte	0x00, 0xf5, 0x21, 0x00


	//----- nvinfo : EIATTR_SPARSE_MMA_MASK
	.align		4
.L_79:
        /*0048*/ 	.byte	0x03, 0x50
        /*004a*/ 	.short	0x0000


	//----- nvinfo : EIATTR_MAXREG_COUNT
	.align		4
        /*004c*/ 	.byte	0x03, 0x1b
        /*004e*/ 	.short	0x00ff


	//----- nvinfo : EIATTR_MERCURY_ISA_VERSION
	.align		4
        /*0050*/ 	.byte	0x03, 0x5f
        /*0052*/ 	.short	0x0101


	//----- nvinfo : EIATTR_VRC_CTA_INIT_COUNT
	.align		4
        /*0054*/ 	.byte	0x02, 0x4a
	.zero		1
	.zero		1


	//----- nvinfo : EIATTR_EXIT_INSTR_OFFSETS
	.align		4
        /*0058*/ 	.byte	0x04, 0x1c
        /*005a*/ 	.short	(.L_81 - .L_80)


	//   ....[0]....
.L_80:
        /*005c*/ 	.word	0x000000b0


	//   ....[1]....
        /*0060*/ 	.word	0x00000180


	//----- nvinfo : EIATTR_CBANK_PARAM_SIZE
	.align		4
.L_81:
        /*0064*/ 	.byte	0x03, 0x19
        /*0066*/ 	.short	0x001c


	//----- nvinfo : EIATTR_PARAM_CBANK
	.align		4
        /*0068*/ 	.byte	0x04, 0x0a
        /*006a*/ 	.short	(.L_83 - .L_82)
	.align		4
.L_82:
        /*006c*/ 	.word	index@(.nv.constant0._Z17multiply_matricesPKfS0_Pfi)
        /*0070*/ 	.short	0x0380
        /*0072*/ 	.short	0x001c


	//----- nvinfo : EIATTR_SW_WAR
	.align		4
.L_83:
        /*0074*/ 	.byte	0x04, 0x36
        /*0076*/ 	.short	(.L_85 - .L_84)
.L_84:
        /*0078*/ 	.word	0x00000008
.L_85:


//--------------------- .nv.info._Z15divide_matricesPKfS0_Pfi --------------------------
	.section	.nv.info._Z15divide_matricesPKfS0_Pfi,"",@"SHT_CUDA_INFO"
	.sectionflags	@""
	.align	4


	//----- nvinfo : EIATTR_CUDA_API_VERSION
	.align		4
        /*0000*/ 	.byte	0x04, 0x37
        /*0002*/ 	.short	(.L_87 - .L_86)
.L_86:
        /*0004*/ 	.word	0x00000082


	//----- nvinfo : EIATTR_KPARAM_INFO
	.align		4
.L_87:
        /*0008*/ 	.byte	0x04, 0x17
        /*000a*/ 	.short	(.L_89 - .L_88)
.L_88:
        /*000c*/ 	.word	0x00000000
        /*0010*/ 	.short	0x0003
        /*0012*/ 	.short	0x0018
        /*0014*/ 	.byte	0x00, 0xf0, 0x11, 0x00


	//----- nvinfo : EIATTR_KPARAM_INFO
	.align		4
.L_89:
        /*0018*/ 	.byte	0x04, 0x17
        /*001a*/ 	.short	(.L_91 - .L_90)
.L_90:
        /*001c*/ 	.word	0x00000000
        /*0020*/ 	.short	0x0002
        /*0022*/ 	.short	0x0010
        /*0024*/ 	.byte	0x00, 0xf5, 0x21, 0x00


	//----- nvinfo : EIATTR_KPARAM_INFO
	.align		4
.L_91:
        /*0028*/ 	.byte	0x04, 0x17
        /*002a*/ 	.short	(.L_93 - .L_92)
.L_92:
        /*002c*/ 	.word	0x00000000
        /*0030*/ 	.short	0x0001
        /*0032*/ 	.short	0x0008
        /*0034*/ 	.byte	0x00, 0xf5, 0x21, 0x00


	//----- nvinfo : EIATTR_KPARAM_INFO
	.align		4
.L_93:
        /*0038*/ 	.byte	0x04, 0x17
        /*003a*/ 	.short	(.L_95 - .L_94)
.L_94:
        /*003c*/ 	.word	0x00000000
        /*0040*/ 	.short	0x0000
        /*0042*/ 	.short	0x0000
        /*0044*/ 	.byte	0x00, 0xf5, 0x21, 0x00


	//----- nvinfo : EIATTR_SPARSE_MMA_MASK
	.align		4
.L_95:
        /*0048*/ 	.byte	0x03, 0x50
        /*004a*/ 	.short	0x0000


	//----- nvinfo : EIATTR_MAXREG_COUNT
	.align		4
        /*004c*/ 	.byte	0x03, 0x1b
        /*004e*/ 	.short	0x00ff


	//----- nvinfo : EIATTR_MERCURY_ISA_VERSION
	.align		4
        /*0050*/ 	.byte	0x03, 0x5f
        /*0052*/ 	.short	0x0101


	//----- nvinfo : EIATTR_VRC_CTA_INIT_COUNT
	.align		4
        /*0054*/ 	.byte	0x02, 0x4a
	.zero		1
	.zero		1


	//----- nvinfo : EIATTR_EXIT_INSTR_OFFSETS
	.align		4
        /*0058*/ 	.byte	0x04, 0x1c
        /*005a*/ 	.short	(.L_97 - .L_96)


	//   ....[0]....
.L_96:
        /*005c*/ 	.word	0x000000b0


	//   ....[1]....
        /*0060*/ 	.word	0x00000280


	//----- nvinfo : EIATTR_CRS_STACK_SIZE
	.align		4
.L_97:
        /*0064*/ 	.byte	0x04, 0x1e
        /*0066*/ 	.short	(.L_99 - .L_98)
.L_98:
        /*0068*/ 	.word	0x00000000


	//----- nvinfo : EIATTR_CBANK_PARAM_SIZE
	.align		4
.L_99:
        /*006c*/ 	.byte	0x03, 0x19
        /*006e*/ 	.short	0x001c


	//----- nvinfo : EIATTR_PARAM_CBANK
	.align		4
        /*0070*/ 	.byte	0x04, 0x0a
        /*0072*/ 	.short	(.L_101 - .L_100)
	.align		4
.L_100:
        /*0074*/ 	.word	index@(.nv.constant0._Z15divide_matricesPKfS0_Pfi)
        /*0078*/ 	.short	0x0380
        /*007a*/ 	.short	0x001c


	//----- nvinfo : EIATTR_SW_WAR
	.align		4
.L_101:
        /*007c*/ 	.byte	0x04, 0x36
        /*007e*/ 	.short	(.L_103 - .L_102)
.L_102:
        /*0080*/ 	.word	0x00000008
.L_103:


//--------------------- .nv.info._Z17add_matrix_scalarPKffPfi --------------------------
	.section	.nv.info._Z17add_matrix_scalarPKffPfi,"",@"SHT_CUDA_INFO"
	.sectionflags	@""
	.align	4


	//----- nvinfo : EIATTR_CUDA_API_VERSION
	.align		4
        /*0000*/ 	.byte	0x04, 0x37
        /*0002*/ 	.short	(.L_105 - .L_104)
.L_104:
        /*0004*/ 	.word	0x00000082


	//----- nvinfo : EIATTR_KPARAM_INFO
	.align		4
.L_105:
        /*0008*/ 	.byte	0x04, 0x17
        /*000a*/ 	.short	(.L_107 - .L_106)
.L_106:
        /*000c*/ 	.word	0x00000000
        /*0010*/ 	.short	0x0003
        /*0012*/ 	.short	0x0018
        /*0014*/ 	.byte	0x00, 0xf0, 0x11, 0x00


	//----- nvinfo : EIATTR_KPARAM_INFO
	.align		4
.L_107:
        /*0018*/ 	.byte	0x04, 0x17
        /*001a*/ 	.short	(.L_109 - .L_108)
.L_108:
        /*001c*/ 	.word	0x00000000
        /*0020*/ 	.short	0x0002
        /*0022*/ 	.short	0x0010
        /*0024*/ 	.byte	0x00, 0xf5, 0x21, 0x00


	//----- nvinfo : EIATTR_KPARAM_INFO
	.align		4
.L_109:
        /*0028*/ 	.byte	0x04, 0x17
        /*002a*/ 	.short	(.L_111 - .L_110)
.L_110:
        /*002c*/ 	.word	0x00000000
        /*0030*/ 	.short	0x0001
        /*0032*/ 	.short	0x0008
        /*0034*/ 	.byte	0x00, 0xf0, 0x11, 0x00


	//----- nvinfo : EIATTR_KPARAM_INFO
	.align		4
.L_111:
        /*0038*/ 	.byte	0x04, 0x17
        /*003a*/ 	.short	(.L_113 - .L_112)
.L_112:
        /*003c*/ 	.word	0x00000000
        /*0040*/ 	.short	0x0000
        /*0042*/ 	.short	0x0000
        /*0044*/ 	.byte	0x00, 0xf5, 0x21, 0x00


	//----- nvinfo : EIATTR_SPARSE_MMA_MASK
	.align		4
.L_113:
        /*0048*/ 	.byte	0x03, 0x50
        /*004a*/ 	.short	0x0000


	//----- nvinfo : EIATTR_MAXREG_COUNT
	.align		4
        /*004c*/ 	.byte	0x03, 0x1b
        /*004e*/ 	.short	0x00ff


	//----- nvinfo : EIATTR_MERCURY_ISA_VERSION
	.align		4
        /*0050*/ 	.byte	0x03, 0x5f
        /*0052*/ 	.short	0x0101


	//----- nvinfo : EIATTR_VRC_CTA_INIT_COUNT
	.align		4
        /*0054*/ 	.byte	0x02, 0x4a
	.zero		1
	.zero		1


	//----- nvinfo : EIATTR_EXIT_INSTR_OFFSETS
	.align		4
        /*0058*/ 	.byte	0x04, 0x1c
        /*005a*/ 	.short	(.L_115 - .L_114)


	//   ....[0]....
.L_114:
        /*005c*/ 	.word	0x000000b0


	//   ....[1]....
        /*0060*/ 	.word	0x00000150


	//----- nvinfo : EIATTR_CBANK_PARAM_SIZE
	.align		4
.L_115:
        /*0064*/ 	.byte	0x03, 0x19
        /*0066*/ 	.short	0x001c


	//----- nvinfo : EIATTR_PARAM_CBANK
	.align		4
        /*0068*/ 	.byte	0x04, 0x0a
        /*006a*/ 	.short	(.L_117 - .L_116)
	.align		4
.L_116:
        /*006c*/ 	.word	index@(.nv.constant0._Z17add_matrix_scalarPKffPfi)
        /*0070*/ 	.short	0x0380
        /*0072*/ 	.short	0x001c


	//----- nvinfo : EIATTR_SW_WAR
	.align		4
.L_117:
        /*0074*/ 	.byte	0x04, 0x36
        /*0076*/ 	.short	(.L_119 - .L_118)
.L_118:
        /*0078*/ 	.word	0x00000008
.L_119:


//--------------------- .nv.info._Z17sub_matrix_scalarPKffPfi --------------------------
	.section	.nv.info._Z17sub_matrix_scalarPKffPfi,"",@"SHT_CUDA_INFO"
	.sectionflags	@""
	.align	4


	//----- nvinfo : EIATTR_CUDA_API_VERSION
	.align		4
        /*0000*/ 	.byte	0x04, 0x37
        /*0002*/ 	.short	(.L_121 - .L_120)
.L_120:
        /*0004*/ 	.word	0x00000082


	//----- nvinfo : EIATTR_KPARAM_INFO
	.align		4
.L_121:
        /*0008*/ 	.byte	0x04, 0x17
        /*000a*/ 	.short	(.L_123 - .L_122)
.L_122:
        /*000c*/ 	.word	0x00000000
        /*0010*/ 	.short	0x0003
        /*0012*/ 	.short	0x0018
        /*0014*/ 	.byte	0x00, 0xf0, 0x11, 0x00


	//----- nvinfo : EIATTR_KPARAM_INFO
	.align		4
.L_123:
        /*0018*/ 	.byte	0x04, 0x17
        /*001a*/ 	.short	(.L_125 - .L_124)
.L_124:
        /*001c*/ 	.word	0x00000000
        /*0020*/ 	.short	0x0002
        /*0022*/ 	.short	0x0010
        /*0024*/ 	.byte	0x00, 0xf5, 0x21, 0x00


	//----- nvinfo : EIATTR_KPARAM_INFO
	.align		4
.L_125:
        /*0028*/ 	.byte	0x04, 0x17
        /*002a*/ 	.short	(.L_127 - .L_126)
.L_126:
        /*002c*/ 	.word	0x00000000
        /*0030*/ 	.short	0x0001
        /*0032*/ 	.short	0x0008
        /*0034*/ 	.byte	0x00, 0xf0, 0x11, 0x00


	//----- nvinfo : EIATTR_KPARAM_INFO
	.align		4
.L_127:
        /*0038*/ 	.byte	0x04, 0x17
        /*003a*/ 	.short	(.L_129 - .L_128)
.L_128:
        /*003c*/ 	.word	0x00000000
        /*0040*/ 	.short	0x0000
        /*0042*/ 	.short	0x0000
        /*0044*/ 	.byte	0x00, 0xf5, 0x21, 0x00


	//----- nvinfo : EIATTR_SPARSE_MMA_MASK
	.align		4
.L_129:
        /*0048*/ 	.byte	0x03, 0x50
        /*004a*/ 	.short	0x0000


	//----- nvinfo : EIATTR_MAXREG_COUNT
	.align		4
        /*004c*/ 	.byte	0x03, 0x1b
        /*004e*/ 	.short	0x00ff


	//----- nvinfo : EIATTR_MERCURY_ISA_VERSION
	.align		4
        /*0050*/ 	.byte	0x03, 0x5f
        /*0052*/ 	.short	0x0101


	//----- nvinfo : EIATTR_VRC_CTA_INIT_COUNT
	.align		4
        /*0054*/ 	.byte	0x02, 0x4a
	.zero		1
	.zero		1


	//----- nvinfo : EIATTR_EXIT_INSTR_OFFSETS
	.align		4
        /*0058*/ 	.byte	0x04, 0x1c
        /*005a*/ 	.short	(.L_131 - .L_130)


	//   ....[0]....
.L_130:
        /*005c*/ 	.word	0x000000b0


	//   ....[1]....
        /*0060*/ 	.word	0x00000150


	//----- nvinfo : EIATTR_CBANK_PARAM_SIZE
	.align		4
.L_131:
        /*0064*/ 	.byte	0x03, 0x19
        /*0066*/ 	.short	0x001c


	//----- nvinfo : EIATTR_PARAM_CBANK
	.align		4
        /*0068*/ 	.byte	0x04, 0x0a
        /*006a*/ 	.short	(.L_133 - .L_132)
	.align		4
.L_132:
        /*006c*/ 	.word	index@(.nv.constant0._Z17sub_matrix_scalarPKffPfi)
        /*0070*/ 	.short	0x0380
        /*0072*/ 	.short	0x001c


	//----- nvinfo : EIATTR_SW_WAR
	.align		4
.L_133:
        /*0074*/ 	.byte	0x04, 0x36
        /*0076*/ 	.short	(.L_135 - .L_134)
.L_134:
        /*0078*/ 	.word	0x00000008
.L_135:


//--------------------- .nv.callgraph             --------------------------
	.section	.nv.callgraph,"",@"SHT_CUDA_CALLGRAPH"
	.align	4
	.sectionentsize	8
	.align		4
        /*0000*/ 	.word	0x00000000
	.align		4
        /*0004*/ 	.word	0xffffffff
	.align		4
        /*0008*/ 	.word	0x00000000
	.align		4
        /*000c*/ 	.word	0xfffffffe
	.align		4
        /*0010*/ 	.word	0x00000000
	.align		4
        /*0014*/ 	.word	0xfffffffd
	.align		4
        /*0018*/ 	.word	0x00000000
	.align		4
        /*001c*/ 	.word	0xfffffffc


//--------------------- .text._Z22cuda_matrix_idct_paperPKfiS0_Pf --------------------------
	.section	.text._Z22cuda_matrix_idct_paperPKfiS0_Pf,"ax",@progbits
	.align	128
        .global         _Z22cuda_matrix_idct_paperPKfiS0_Pf
        .type           _Z22cuda_matrix_idct_paperPKfiS0_Pf,@function
        .size           _Z22cuda_matrix_idct_paperPKfiS0_Pf,(.L_x_20 - _Z22cuda_matrix_idct_paperPKfiS0_Pf)
        .other          _Z22cuda_matrix_idct_paperPKfiS0_Pf,@"STO_CUDA_ENTRY STV_DEFAULT"
_Z22cuda_matrix_idct_paperPKfiS0_Pf:
.text._Z22cuda_matrix_idct_paperPKfiS0_Pf:
[----:B------:R-:W-:Y:S01]  /*0000*/  LDC R1, c[0x0][0x37c] ;  /* 0x0000df00ff017b82 */ /* 0x000fe20000000800 */
[----:B------:R-:W0:Y:S07]  /*0010*/  LDCU UR5, c[0x0][0x360] ;  /* 0x00006c00ff0577ac */ /* 0x000e2e0008000800 */
[----:B------:R-:W1:Y:S01]  /*0020*/  LDC R10, c[0x0][0x364] ;  /* 0x0000d900ff0a7b82 */ /* 0x000e620000000800 */
[----:B------:R-:W2:Y:S01]  /*0030*/  S2R R34, SR_TID.Y ;  /* 0x0000000000227919 */ /* 0x000ea20000002200 */
[----:B------:R-:W3:Y:S01]  /*0040*/  LDCU.64 UR8, c[0x0][0x358] ;  /* 0x00006b00ff0877ac */ /* 0x000ee20008000a00 */
[----:B------:R-:W2:Y:S05]  /*0050*/  S2R R23, SR_TID.X ;  /* 0x0000000000177919 */ /* 0x000eaa0000002100 */
[----:B------:R-:W4:Y:S08]  /*0060*/  LDC R0, c[0x0][0x388] ;  /* 0x0000e200ff007b82 */ /* 0x000f300000000800 */
[----:B------:R-:W5:Y:S01]  /*0070*/  S2UR UR6, SR_CTAID.Y ;  /* 0x00000000000679c3 */ /* 0x000f620000002600 */
[----:B0-----:R-:W0:Y:S01]  /*0080*/  I2F.U32.RP R6, UR5 ;  /* 0x0000000500067d06 */ /* 0x001e220008209000 */
[----:B-1----:R-:W-:-:S07]  /*0090*/  ISETP.NE.U32.AND P4, PT, R10, RZ, PT ;  /* 0x000000ff0a00720c */ /* 0x002fce0003f85070 */
[----:B------:R-:W1:Y:S01]  /*00a0*/  I2F.U32.RP R7, R10 ;  /* 0x0000000a00077306 */ /* 0x000e620000209000 */
[----:B------:R-:W3:Y:S07]  /*00b0*/  S2UR UR4, SR_CTAID.X ;  /* 0x00000000000479c3 */ /* 0x000eee0000002500 */
[----:B0-----:R-:W0:Y:S01]  /*00c0*/  MUFU.RCP R6, R6 ;  /* 0x0000000600067308 */ /* 0x001e220000001000 */
[----:B------:R-:W3:Y:S01]  /*00d0*/  LDC.64 R16, c[0x0][0x380] ;  /* 0x0000e000ff107b82 */ /* 0x000ee20000000a00 */
[----:B--2---:R-:W-:-:S06]  /*00e0*/  IMAD R26, R34, UR5, R23 ;  /* 0x00000005221a7c24 */ /* 0x004fcc000f8e0217 */
[----:B-1----:R-:W1:Y:S01]  /*00f0*/  MUFU.RCP R7, R7 ;  /* 0x0000000700077308 */ /* 0x002e620000001000 */
[----:B0-----:R-:W-:-:S07]  /*0100*/  IADD3 R2, PT, PT, R6, 0xffffffe, RZ ;  /* 0x0ffffffe06027810 */ /* 0x001fce0007ffe0ff */
[----:B------:R0:W2:Y:S01]  /*0110*/  F2I.FTZ.U32.TRUNC.NTZ R3, R2 ;  /* 0x0000000200037305 */ /* 0x0000a2000021f000 */
[----:B-1----:R-:W-:-:S07]  /*0120*/  IADD3 R4, PT, PT, R7, 0xffffffe, RZ ;  /* 0x0ffffffe07047810 */ /* 0x002fce0007ffe0ff */
[----:B------:R1:W5:Y:S01]  /*0130*/  F2I.FTZ.U32.TRUNC.NTZ R5, R4 ;  /* 0x0000000400057305 */ /* 0x000362000021f000 */
[----:B0-----:R-:W-:Y:S02]  /*0140*/  MOV R2, RZ ;  /* 0x000000ff00027202 */ /* 0x001fe40000000f00 */
[----:B--2---:R-:W-:Y:S01]  /*0150*/  IADD3 R7, PT, PT, RZ, -R3, RZ ;  /* 0x80000003ff077210 */ /* 0x004fe20007ffe0ff */
[----:B-1----:R-:W-:-:S04]  /*0160*/  HFMA2 R4, -RZ, RZ, 0, 0 ;  /* 0x00000000ff047431 */ /* 0x002fc800000001ff */
[----:B------:R-:W-:Y:S01]  /*0170*/  IMAD R7, R7, UR5, RZ ;  /* 0x0000000507077c24 */ /* 0x000fe2000f8e02ff */
[----:B-----5:R-:W-:-:S03]  /*0180*/  IADD3 R9, PT, PT, RZ, -R5, RZ ;  /* 0x80000005ff097210 */ /* 0x020fc60007ffe0ff */
[----:B------:R-:W-:-:S04]  /*0190*/  IMAD.HI.U32 R3, R3, R7, R2 ;  /* 0x0000000703037227 */ /* 0x000fc800078e0002 */
[----:B------:R-:W-:Y:S02]  /*01a0*/  IMAD R9, R9, R10, RZ ;  /* 0x0000000a09097224 */ /* 0x000fe400078e02ff */
[----:B----4-:R-:W-:-:S04]  /*01b0*/  IMAD.HI.U32 R25, R3, R0, RZ ;  /* 0x0000000003197227 */ /* 0x010fc800078e00ff */
[----:B------:R-:W-:-:S06]  /*01c0*/  IMAD.HI.U32 R5, R5, R9, R4 ;  /* 0x0000000905057227 */ /* 0x000fcc00078e0004 */
[----:B------:R-:W-:-:S05]  /*01d0*/  IMAD.HI.U32 R24, R5, R0, RZ ;  /* 0x0000000005187227 */ /* 0x000fca00078e00ff */
[----:B------:R-:W-:-:S05]  /*01e0*/  IADD3 R5, PT, PT, -R24, RZ, RZ ;  /* 0x000000ff18057210 */ /* 0x000fca0007ffe1ff */
[----:B------:R-:W-:Y:S01]  /*01f0*/  IMAD R3, R10, R5, R0 ;  /* 0x000000050a037224 */ /* 0x000fe200078e0200 */
[----:B------:R-:W-:-:S04]  /*0200*/  IADD3 R5, PT, PT, -R25, RZ, RZ ;  /* 0x000000ff19057210 */ /* 0x000fc80007ffe1ff */
[----:B------:R-:W-:Y:S01]  /*0210*/  ISETP.GE.U32.AND P2, PT, R3, R10, PT ;  /* 0x0000000a0300720c */ /* 0x000fe20003f46070 */
[----:B------:R-:W-:Y:S02]  /*0220*/  IMAD R2, R5, UR5, R0 ;  /* 0x0000000505027c24 */ /* 0x000fe4000f8e0200 */
[----:B------:R-:W3:Y:S03]  /*0230*/  LDC R5, c[0x0][0x370] ;  /* 0x0000dc00ff057b82 */ /* 0x000ee60000000800 */
[----:B------:R-:W-:-:S07]  /*0240*/  ISETP.GE.U32.AND P0, PT, R2, UR5, PT ;  /* 0x0000000502007c0c */ /* 0x000fce000bf06070 */
[-C--:B------:R-:W-:Y:S02]  /*0250*/  @P2 IADD3 R3, PT, PT, R3, -R10.reuse, RZ ;  /* 0x8000000a03032210 */ /* 0x080fe40007ffe0ff */
[----:B------:R-:W-:Y:S02]  /*0260*/  @P2 IADD3 R24, PT, PT, R24, 0x1, RZ ;  /* 0x0000000118182810 */ /* 0x000fe40007ffe0ff */
[----:B------:R-:W-:Y:S02]  /*0270*/  ISETP.GE.U32.AND P3, PT, R3, R10, PT ;  /* 0x0000000a0300720c */ /* 0x000fe40003f66070 */
[----:B------:R-:W-:Y:S02]  /*0280*/  @P0 IADD3 R2, PT, PT, R2, -UR5, RZ ;  /* 0x8000000502020c10 */ /* 0x000fe4000fffe0ff */
[----:B------:R-:W-:Y:S02]  /*0290*/  ISETP.NE.U32.AND P2, PT, RZ, UR5, PT ;  /* 0x00000005ff007c0c */ /* 0x000fe4000bf45070 */
[----:B------:R-:W-:Y:S01]  /*02a0*/  ISETP.GE.U32.AND P1, PT, R2, UR5, PT ;  /* 0x0000000502007c0c */ /* 0x000fe2000bf26070 */
[----:B------:R-:W-:Y:S01]  /*02b0*/  IMAD R2, R10, UR6, R34 ;  /* 0x000000060a027c24 */ /* 0x000fe2000f8e0222 */
[----:B------:R-:W-:-:S03]  /*02c0*/  @P0 IADD3 R25, PT, PT, R25, 0x1, RZ ;  /* 0x0000000119190810 */ /* 0x000fc60007ffe0ff */
[----:B---3--:R-:W-:Y:S02]  /*02d0*/  IMAD R2, R2, R5, UR4 ;  /* 0x0000000402027e24 */ /* 0x008fe4000f8e0205 */
[----:B------:R-:W-:Y:S02]  /*02e0*/  @P3 IADD3 R24, PT, PT, R24, 0x1, RZ ;  /* 0x0000000118183810 */ /* 0x000fe40007ffe0ff */
[----:B------:R-:W-:Y:S01]  /*02f0*/  @!P4 LOP3.LUT R24, RZ, R10, RZ, 0x33, !PT ;  /* 0x0000000aff18c212 */ /* 0x000fe200078e33ff */
[----:B------:R-:W-:Y:S02]  /*0300*/  IMAD R22, R2, UR5, R23 ;  /* 0x0000000502167c24 */ /* 0x000fe4000f8e0217 */
[----:B------:R-:W-:Y:S01]  /*0310*/  HFMA2 R2, -RZ, RZ, 0, 0 ;  /* 0x00000000ff027431 */ /* 0x000fe200000001ff */
[----:B------:R-:W-:Y:S02]  /*0320*/  IABS R6, R24 ;  /* 0x0000001800067213 */ /* 0x000fe40000000000 */
[----:B------:R-:W-:-:S02]  /*0330*/  @P1 IADD3 R25, PT, PT, R25, 0x1, RZ ;  /* 0x0000000119191810 */ /* 0x000fc40007ffe0ff */
[----:B------:R-:W0:Y:S01]  /*0340*/  I2F.RP R7, R6 ;  /* 0x0000000600077306 */ /* 0x000e220000209400 */
[----:B------:R-:W-:Y:S02]  /*0350*/  @!P2 LOP3.LUT R25, RZ, UR5, RZ, 0x33, !PT ;  /* 0x00000005ff19ac12 */ /* 0x000fe4000f8e33ff */
[----:B------:R-:W-:Y:S02]  /*0360*/  ISETP.NE.AND P4, PT, R24, RZ, PT ;  /* 0x000000ff1800720c */ /* 0x000fe40003f85270 */
[----:B------:R-:W-:-:S04]  /*0370*/  IABS R9, R25 ;  /* 0x0000001900097213 */ /* 0x000fc80000000000 */
[----:B------:R-:W1:Y:S08]  /*0380*/  I2F.RP R8, R9 ;  /* 0x0000000900087306 */ /* 0x000e700000209400 */
[----:B0-----:R-:W0:Y:S08]  /*0390*/  MUFU.RCP R7, R7 ;  /* 0x0000000700077308 */ /* 0x001e300000001000 */
[----:B-1----:R-:W1:Y:S01]  /*03a0*/  MUFU.RCP R8, R8 ;  /* 0x0000000800087308 */ /* 0x002e620000001000 */
[----:B0-----:R-:W-:-:S02]  /*03b0*/  IADD3 R3, PT, PT, R7, 0xffffffe, RZ ;  /* 0x0ffffffe07037810 */ /* 0x001fc40007ffe0ff */
[----:B------:R-:W-:-:S05]  /*03c0*/  SHF.R.S32.HI R7, RZ, 0x1f, R22 ;  /* 0x0000001fff077819 */ /* 0x000fca0000011416 */
[----:B------:R-:W0:Y:S01]  /*03d0*/  F2I.FTZ.U32.TRUNC.NTZ R3, R3 ;  /* 0x0000000300037305 */ /* 0x000e22000021f000 */
[----:B------:R-:W-:Y:S02]  /*03e0*/  LEA.HI R7, R7, R22, RZ, 0x3 ;  /* 0x0000001607077211 */ /* 0x000fe400078f18ff */
[----:B-1----:R-:W-:Y:S02]  /*03f0*/  IADD3 R4, PT, PT, R8, 0xffffffe, RZ ;  /* 0x0ffffffe08047810 */ /* 0x002fe40007ffe0ff */
[----:B------:R-:W-:-:S03]  /*0400*/  SHF.R.S32.HI R8, RZ, 0x3, R7 ;  /* 0x00000003ff087819 */ /* 0x000fc60000011407 */
[----:B------:R1:W2:Y:S01]  /*0410*/  F2I.FTZ.U32.TRUNC.NTZ R5, R4 ;  /* 0x0000000400057305 */ /* 0x0002a2000021f000 */
[----:B------:R-:W-:Y:S02]  /*0420*/  ISETP.GE.AND P2, PT, R8, RZ, PT ;  /* 0x000000ff0800720c */ /* 0x000fe40003f46270 */
[----:B0-----:R-:W-:Y:S02]  /*0430*/  IADD3 R11, PT, PT, RZ, -R3, RZ ;  /* 0x80000003ff0b7210 */ /* 0x001fe40007ffe0ff */
[----:B-1----:R-:W-:-:S03]  /*0440*/  IABS R4, R24 ;  /* 0x0000001800047213 */ /* 0x002fc60000000000 */
[----:B------:R-:W-:Y:S01]  /*0450*/  IMAD R7, R11, R6, RZ ;  /* 0x000000060b077224 */ /* 0x000fe200078e02ff */
[----:B------:R-:W-:Y:S02]  /*0460*/  IABS R11, R8 ;  /* 0x00000008000b7213 */ /* 0x000fe40000000000 */
[----:B--2---:R-:W-:Y:S01]  /*0470*/  IADD3 R10, PT, PT, RZ, -R5, RZ ;  /* 0x80000005ff0a7210 */ /* 0x004fe20007ffe0ff */
[----:B------:R-:W-:Y:S01]  /*0480*/  IMAD.HI.U32 R2, R3, R7, R2 ;  /* 0x0000000703027227 */ /* 0x000fe200078e0002 */
[----:B------:R-:W-:Y:S02]  /*0490*/  MOV R7, R11 ;  /* 0x0000000b00077202 */ /* 0x000fe40000000f00 */
[----:B------:R-:W-:Y:S01]  /*04a0*/  IADD3 R11, PT, PT, RZ, -R4, RZ ;  /* 0x80000004ff0b7210 */ /* 0x000fe20007ffe0ff */
[----:B------:R-:W-:Y:S02]  /*04b0*/  HFMA2 R4, -RZ, RZ, 0, 0 ;  /* 0x00000000ff047431 */ /* 0x000fe400000001ff */
[----:B------:R-:W-:Y:S01]  /*04c0*/  IMAD R3, R10, R9, RZ ;  /* 0x000000090a037224 */ /* 0x000fe200078e02ff */
[----:B------:R-:W-:Y:S01]  /*04d0*/  IABS R10, R25 ;  /* 0x00000019000a7213 */ /* 0x000fe20000000000 */
[----:B------:R-:W-:-:S04]  /*04e0*/  IMAD.HI.U32 R2, R2, R7, RZ ;  /* 0x0000000702027227 */ /* 0x000fc800078e00ff */
[----:B------:R-:W-:Y:S01]  /*04f0*/  IMAD.HI.U32 R4, R5, R3, R4 ;  /* 0x0000000305047227 */ /* 0x000fe200078e0004 */
[----:B------:R-:W-:Y:S02]  /*0500*/  MOV R3, R11 ;  /* 0x0000000b00037202 */ /* 0x000fe40000000f00 */
[----:B------:R-:W-:-:S03]  /*0510*/  IADD3 R5, PT, PT, RZ, -R10, RZ ;  /* 0x8000000aff057210 */ /* 0x000fc60007ffe0ff */
[----:B------:R-:W-:-:S04]  /*0520*/  IMAD.HI.U32 R4, R4, R7, RZ ;  /* 0x0000000704047227 */ /* 0x000fc800078e00ff */
[--C-:B------:R-:W-:Y:S02]  /*0530*/  IMAD R3, R2, R3, R7.reuse ;  /* 0x0000000302037224 */ /* 0x100fe400078e0207 */
[----:B------:R-:W-:-:S03]  /*0540*/  IMAD R2, R4, R5, R7 ;  /* 0x0000000504027224 */ /* 0x000fc600078e0207 */
[----:B------:R-:W-:Y:S02]  /*0550*/  ISETP.GT.U32.AND P1, PT, R6, R3, PT ;  /* 0x000000030600720c */ /* 0x000fe40003f24070 */
[----:B------:R-:W-:-:S11]  /*0560*/  ISETP.GT.U32.AND P0, PT, R9, R2, PT ;  /* 0x000000020900720c */ /* 0x000fd60003f04070 */
[----:B------:R-:W-:Y:S02]  /*0570*/  @!P1 IADD3 R3, PT, PT, R3, -R6, RZ ;  /* 0x8000000603039210 */ /* 0x000fe40007ffe0ff */
[----:B------:R-:W-:Y:S02]  /*0580*/  @!P0 IADD3 R2, PT, PT, R2, -R9, RZ ;  /* 0x8000000902028210 */ /* 0x000fe40007ffe0ff */
[----:B------:R-:W-:Y:S02]  /*0590*/  ISETP.GT.U32.AND P5, PT, R6, R3, PT ;  /* 0x000000030600720c */ /* 0x000fe40003fa4070 */
[----:B------:R-:W-:Y:S02]  /*05a0*/  ISETP.GE.U32.AND P1, PT, R2, R9, PT ;  /* 0x000000090200720c */ /* 0x000fe40003f26070 */
[----:B------:R-:W-:Y:S02]  /*05b0*/  LOP3.LUT R2, R8, R25, RZ, 0x3c, !PT ;  /* 0x0000001908027212 */ /* 0x000fe400078e3cff */
[----:B------:R-:W-:Y:S01]  /*05c0*/  @!P0 IADD3 R4, PT, PT, R4, 0x1, RZ ;  /* 0x0000000104048810 */ /* 0x000fe20007ffe0ff */
[----:B------:R-:W0:Y:S01]  /*05d0*/  LDC.64 R8, c[0x0][0x390] ;  /* 0x0000e400ff087b82 */ /* 0x000e220000000a00 */
[----:B------:R-:W-:-:S02]  /*05e0*/  ISETP.GE.AND P3, PT, R2, RZ, PT ;  /* 0x000000ff0200720c */ /* 0x000fc40003f66270 */
[----:B------:R-:W-:-:S03]  /*05f0*/  ISETP.NE.AND P0, PT, R25, RZ, PT ;  /* 0x000000ff1900720c */ /* 0x000fc60003f05270 */
[----:B------:R-:W-:Y:S02]  /*0600*/  @!P5 IADD3 R3, PT, PT, R3, -R6, RZ ;  /* 0x800000060303d210 */ /* 0x000fe40007ffe0ff */
[----:B------:R-:W-:Y:S02]  /*0610*/  @P1 IADD3 R4, PT, PT, R4, 0x1, RZ ;  /* 0x0000000104041810 */ /* 0x000fe40007ffe0ff */
[----:B------:R-:W-:Y:S02]  /*0620*/  @!P2 IADD3 R3, PT, PT, -R3, RZ, RZ ;  /* 0x000000ff0303a210 */ /* 0x000fe40007ffe1ff */
[----:B------:R-:W-:Y:S02]  /*0630*/  @!P4 LOP3.LUT R3, RZ, R24, RZ, 0x33, !PT ;  /* 0x00000018ff03c212 */ /* 0x000fe400078e33ff */
[----:B------:R-:W-:Y:S02]  /*0640*/  @!P3 IADD3 R4, PT, PT, -R4, RZ, RZ ;  /* 0x000000ff0404b210 */ /* 0x000fe40007ffe1ff */
[----:B------:R-:W-:-:S02]  /*0650*/  @!P0 LOP3.LUT R4, RZ, R25, RZ, 0x33, !PT ;  /* 0x00000019ff048212 */ /* 0x000fc400078e33ff */
[----:B------:R-:W-:-:S03]  /*0660*/  SHF.L.U32 R3, R3, 0x3, RZ ;  /* 0x0000000303037819 */ /* 0x000fc600000006ff */
[-C--:B------:R-:W-:Y:S02]  /*0670*/  IMAD R33, R4, R0.reuse, RZ ;  /* 0x0000000004217224 */ /* 0x080fe400078e02ff */
[----:B------:R-:W-:Y:S02]  /*0680*/  IMAD R0, R23, R0, R3 ;  /* 0x0000000017007224 */ /* 0x000fe400078e0203 */
[----:B0-----:R-:W-:-:S03]  /*0690*/  IMAD.WIDE.U32 R8, R26, 0x4, R8 ;  /* 0x000000041a087825 */ /* 0x001fc600078e0008 */
[----:B------:R-:W-:Y:S02]  /*06a0*/  LEA R33, R33, R0, 0x3 ;  /* 0x0000000021217211 */ /* 0x000fe400078e18ff */
[----:B------:R-:W2:Y:S02]  /*06b0*/  LDG.E R27, desc[UR8][R8.64] ;  /* 0x00000008081b7981 */ /* 0x000ea4000c1e1900 */
[C---:B------:R-:W-:Y:S01]  /*06c0*/  IADD3 R42, PT, PT, R33.reuse, 0x2, RZ ;  /* 0x00000002212a7810 */ /* 0x040fe20007ffe0ff */
[C-C-:B------:R-:W-:Y:S01]  /*06d0*/  IMAD.WIDE.U32 R10, R33.reuse, 0x4, R16.reuse ;  /* 0x00000004210a7825 */ /* 0x140fe200078e0010 */
[C---:B------:R-:W-:Y:S02]  /*06e0*/  IADD3 R32, PT, PT, R33.reuse, 0x1, RZ ;  /* 0x0000000121207810 */ /* 0x040fe40007ffe0ff */
[C---:B------:R-:W-:Y:S01]  /*06f0*/  IADD3 R41, PT, PT, R33.reuse, 0x3, RZ ;  /* 0x0000000321297810 */ /* 0x040fe20007ffe0ff */
[--C-:B------:R-:W-:Y:S01]  /*0700*/  IMAD.WIDE.U32 R6, R42, 0x4, R16.reuse ;  /* 0x000000042a067825 */ /* 0x100fe200078e0010 */
[C---:B------:R-:W-:Y:S01]  /*0710*/  IADD3 R40, PT, PT, R33.reuse, 0x4, RZ ;  /* 0x0000000421287810 */ /* 0x040fe20007ffe0ff */
[----:B------:R-:W3:Y:S01]  /*0720*/  LDG.E R4, desc[UR8][R10.64] ;  /* 0x000000080a047981 */ /* 0x000ee2000c1e1900 */
[C---:B------:R-:W-:Y:S01]  /*0730*/  IADD3 R3, PT, PT, R33.reuse, 0x5, RZ ;  /* 0x0000000521037810 */ /* 0x040fe20007ffe0ff */
[--C-:B------:R-:W-:Y:S01]  /*0740*/  IMAD.WIDE.U32 R28, R32, 0x4, R16.reuse ;  /* 0x00000004201c7825 */ /* 0x100fe200078e0010 */
[C---:B------:R-:W-:Y:S01]  /*0750*/  IADD3 R0, PT, PT, R33.reuse, 0x6, RZ ;  /* 0x0000000621007810 */ /* 0x040fe20007ffe0ff */
[----:B------:R-:W3:Y:S01]  /*0760*/  LDG.E R6, desc[UR8][R6.64] ;  /* 0x0000000806067981 */ /* 0x000ee2000c1e1900 */
[----:B------:R-:W-:Y:S01]  /*0770*/  IADD3 R2, PT, PT, R33, 0x7, RZ ;  /* 0x0000000721027810 */ /* 0x000fe20007ffe0ff */
[----:B------:R-:W-:-:S02]  /*0780*/  IMAD.WIDE.U32 R18, R41, 0x4, R16 ;  /* 0x0000000429127825 */ /* 0x000fc400078e0010 */
[----:B------:R-:W3:Y:S02]  /*0790*/  LDG.E R5, desc[UR8][R28.64] ;  /* 0x000000081c057981 */ /* 0x000ee4000c1e1900 */
[----:B------:R-:W-:-:S04]  /*07a0*/  IMAD.WIDE.U32 R20, R40, 0x4, R16 ;  /* 0x0000000428147825 */ /* 0x000fc800078e0010 */
[--C-:B------:R-:W-:Y:S01]  /*07b0*/  IMAD.WIDE.U32 R12, R3, 0x4, R16.reuse ;  /* 0x00000004030c7825 */ /* 0x100fe200078e0010 */
[----:B------:R-:W3:Y:S03]  /*07c0*/  LDG.E R7, desc[UR8][R18.64] ;  /* 0x0000000812077981 */ /* 0x000ee6000c1e1900 */
[--C-:B------:R-:W-:Y:S01]  /*07d0*/  IMAD.WIDE.U32 R14, R0, 0x4, R16.reuse ;  /* 0x00000004000e7825 */ /* 0x100fe200078e0010 */
[----:B------:R-:W4:Y:S03]  /*07e0*/  LDG.E R8, desc[UR8][R20.64] ;  /* 0x0000000814087981 */ /* 0x000f26000c1e1900 */
[----:B------:R-:W-:Y:S01]  /*07f0*/  IMAD.WIDE.U32 R16, R2, 0x4, R16 ;  /* 0x0000000402107825 */ /* 0x000fe200078e0010 */
[----:B------:R0:W4:Y:S04]  /*0800*/  LDG.E R9, desc[UR8][R12.64] ;  /* 0x000000080c097981 */ /* 0x000128000c1e1900 */
[----:B------:R-:W4:Y:S04]  /*0810*/  LDG.E R10, desc[UR8][R14.64] ;  /* 0x000000080e0a7981 */ /* 0x000f28000c1e1900 */
[----:B------:R-:W4:Y:S01]  /*0820*/  LDG.E R11, desc[UR8][R16.64] ;  /* 0x00000008100b7981 */ /* 0x000f22000c1e1900 */
[----:B------:R-:W1:Y:S01]  /*0830*/  S2UR UR6, SR_CgaCtaId ;  /* 0x00000000000679c3 */ /* 0x000e620000008800 */
[----:B------:R-:W-:Y:S01]  /*0840*/  UMOV UR4, 0x400 ;  /* 0x0000040000047882 */ /* 0x000fe20000000000 */
[----:B------:R-:W-:Y:S01]  /*0850*/  IMAD R24, R25, R24, RZ ;  /* 0x0000001819187224 */ /* 0x000fe200078e02ff */
[----:B------:R-:W-:Y:S01]  /*0860*/  UIADD3 UR5, UPT, UPT, UR4, 0x100, URZ ;  /* 0x0000010004057890 */ /* 0x000fe2000fffe0ff */
[----:B------:R-:W-:-:S04]  /*0870*/  LEA R25, R34, R23, 0x3 ;  /* 0x0000001722197211 */ /* 0x000fc800078e18ff */
[----:B0-----:R-:W-:Y:S01]  /*0880*/  SHF.L.U32 R12, R25, 0x3, RZ ;  /* 0x00000003190c7819 */ /* 0x001fe200000006ff */
[----:B-1----:R-:W-:Y:S02]  /*0890*/  ULEA UR4, UR6, UR4, 0x18 ;  /* 0x0000000406047291 */ /* 0x002fe4000f8ec0ff */
[----:B------:R-:W-:-:S04]  /*08a0*/  ULEA UR5, UR6, UR5, 0x18 ;  /* 0x0000000506057291 */ /* 0x000fc8000f8ec0ff */
[----:B------:R-:W-:Y:S02]  /*08b0*/  LEA R26, R26, UR4, 0x2 ;  /* 0x000000041a1a7c11 */ /* 0x000fe4000f8e10ff */
[----:B------:R-:W-:Y:S02]  /*08c0*/  LEA R12, R12, UR5, 0x2 ;  /* 0x000000050c0c7c11 */ /* 0x000fe4000f8e10ff */
[----:B------:R-:W-:-:S04]  /*08d0*/  SHF.L.U32 R19, R24, 0x3, RZ ;  /* 0x0000000318137819 */ /* 0x000fc800000006ff */
[----:B------:R-:W-:Y:S01]  /*08e0*/  ISETP.GE.AND P0, PT, R22, R19, PT ;  /* 0x000000131600720c */ /* 0x000fe20003f06270 */
[----:B--2---:R0:W-:Y:S04]  /*08f0*/  STS [R26], R27 ;  /* 0x0000001b1a007388 */ /* 0x0041e80000000800 */
[----:B---3--:R0:W-:Y:S04]  /*0900*/  STS.128 [R12], R4 ;  /* 0x000000040c007388 */ /* 0x0081e80000000c00 */
[----:B----4-:R0:W-:Y:S01]  /*0910*/  STS.128 [R12+0x10], R8 ;  /* 0x000010080c007388 */ /* 0x0101e20000000c00 */
[----:B------:R-:W-:Y:S06]  /*0920*/  BAR.SYNC.DEFER_BLOCKING 0x0 ;  /* 0x0000000000007b1d */ /* 0x000fec0000010000 */
[----:B------:R-:W-:Y:S05]  /*0930*/  @P0 EXIT ;  /* 0x000000000000094d */ /* 0x000fea0003800000 */
[----:B------:R-:W-:Y:S01]  /*0940*/  LEA R28, R23, UR4, 0x2 ;  /* 0x00000004171c7c11 */ /* 0x000fe2000f8e10ff */
[----:B------:R-:W1:Y:S01]  /*0950*/  S2UR UR7, SR_CgaCtaId ;  /* 0x00000000000779c3 */ /* 0x000e620000008800 */
[----:B------:R-:W-:Y:S01]  /*0960*/  LEA R34, R34, UR5, 0x8 ;  /* 0x0000000522227c11 */ /* 0x000fe2000f8e40ff */
[----:B------:R-:W-:Y:S02]  /*0970*/  UMOV UR6, 0x400 ;  /* 0x0000040000067882 */ /* 0x000fe40000000000 */
[----:B------:R-:W-:Y:S04]  /*0980*/  LDS R36, [R28] ;  /* 0x000000001c247984 */ /* 0x000fe80000000800 */
[----:B0-----:R-:W0:Y:S01]  /*0990*/  LDS.128 R8, [R34] ;  /* 0x0000000022087984 */ /* 0x001e220000000c00 */
[----:B------:R-:W2:Y:S03]  /*09a0*/  LDC.64 R52, c[0x0][0x398] ;  /* 0x0000e600ff347b82 */ /* 0x000ea60000000a00 */
[----:B------:R-:W-:Y:S04]  /*09b0*/  LDS R29, [R28+0x20] ;  /* 0x000020001c1d7984 */ /* 0x000fe80000000800 */
[----:B------:R-:W3:Y:S04]  /*09c0*/  LDS.128 R24, [R34+0x20] ;  /* 0x0000200022187984 */ /* 0x000ee80000000c00 */
[----:B------:R-:W4:Y:S04]  /*09d0*/  LDS.128 R4, [R34+0x10] ;  /* 0x0000100022047984 */ /* 0x000f280000000c00 */
[----:B------:R-:W5:Y:S01]  /*09e0*/  LDS.128 R12, [R34+0x30] ;  /* 0x00003000220c7984 */ /* 0x000f620000000c00 */
[----:B-1----:R-:W-:-:S03]  /*09f0*/  ULEA UR6, UR7, UR6, 0x18 ;  /* 0x0000000607067291 */ /* 0x002fc6000f8ec0ff */
[----:B------:R-:W-:Y:S04]  /*0a00*/  LDS R30, [R28+0x40] ;  /* 0x000040001c1e7984 */ /* 0x000fe80000000800 */
[----:B------:R-:W1:Y:S04]  /*0a10*/  LDS.128 R20, [R34+0x40] ;  /* 0x0000400022147984 */ /* 0x000e680000000c00 */
[----:B------:R-:W2:Y:S04]  /*0a20*/  LDS.128 R16, [R34+0x50] ;  /* 0x0000500022107984 */ /* 0x000ea80000000c00 */
[----:B------:R-:W-:Y:S04]  /*0a30*/  LDS R31, [R28+0x60] ;  /* 0x000060001c1f7984 */ /* 0x000fe80000000800 */
[----:B------:R-:W-:Y:S01]  /*0a40*/  LDS R50, [R28+0xe0] ;  /* 0x0000e0001c327984 */ /* 0x000fe20000000800 */
[C---:B0-----:R-:W-:Y:S01]  /*0a50*/  FFMA R8, R36.reuse, R8, RZ ;  /* 0x0000000824087223 */ /* 0x041fe200000000ff */
[C---:B------:R-:W-:Y:S01]  /*0a60*/  FFMA R38, R36.reuse, R9, RZ ;  /* 0x0000000924267223 */ /* 0x040fe200000000ff */
[C---:B------:R-:W-:Y:S01]  /*0a70*/  FFMA R9, R36.reuse, R10, RZ ;  /* 0x0000000a24097223 */ /* 0x040fe200000000ff */
[C---:B------:R-:W-:Y:S01]  /*0a80*/  FFMA R10, R36.reuse, R11, RZ ;  /* 0x0000000b240a7223 */ /* 0x040fe200000000ff */
[C---:B---3--:R-:W-:Y:S01]  /*0a90*/  FFMA R35, R29.reuse, R24, R8 ;  /* 0x000000181d237223 */ /* 0x048fe20000000008 */
[C---:B------:R-:W-:Y:S01]  /*0aa0*/  FFMA R24, R29.reuse, R25, R38 ;  /* 0x000000191d187223 */ /* 0x040fe20000000026 */
[C---:B------:R-:W-:Y:S01]  /*0ab0*/  FFMA R25, R29.reuse, R26, R9 ;  /* 0x0000001a1d197223 */ /* 0x040fe20000000009 */
[C---:B------:R-:W-:Y:S01]  /*0ac0*/  FFMA R26, R29.reuse, R27, R10 ;  /* 0x0000001b1d1a7223 */ /* 0x040fe2000000000a */
[C---:B----4-:R-:W-:Y:S01]  /*0ad0*/  FFMA R4, R36.reuse, R4, RZ ;  /* 0x0000000424047223 */ /* 0x050fe200000000ff */
[----:B------:R-:W0:Y:S01]  /*0ae0*/  LDS.128 R8, [R34+0x60] ;  /* 0x0000600022087984 */ /* 0x000e220000000c00 */
[C---:B------:R-:W-:Y:S01]  /*0af0*/  FFMA R38, R36.reuse, R5, RZ ;  /* 0x0000000524267223 */ /* 0x040fe200000000ff */
[C---:B------:R-:W-:Y:S01]  /*0b00*/  FFMA R49, R36.reuse, R6, RZ ;  /* 0x0000000624317223 */ /* 0x040fe200000000ff */
[----:B------:R-:W-:Y:S01]  /*0b10*/  FFMA R44, R36, R7, RZ ;  /* 0x00000007242c7223 */ /* 0x000fe200000000ff */
[C---:B-----5:R-:W-:Y:S01]  /*0b20*/  FFMA R47, R29.reuse, R12, R4 ;  /* 0x0000000c1d2f7223 */ /* 0x060fe20000000004 */
[C---:B------:R-:W-:Y:S01]  /*0b30*/  FFMA R36, R29.reuse, R13, R38 ;  /* 0x0000000d1d247223 */ /* 0x040fe20000000026 */
[----:B------:R-:W3:Y:S01]  /*0b40*/  LDS.128 R4, [R34+0x70] ;  /* 0x0000700022047984 */ /* 0x000ee20000000c00 */
[C---:B------:R-:W-:Y:S01]  /*0b50*/  FFMA R49, R29.reuse, R14, R49 ;  /* 0x0000000e1d317223 */ /* 0x040fe20000000031 */
[----:B------:R-:W-:-:S02]  /*0b60*/  FFMA R38, R29, R15, R44 ;  /* 0x0000000f1d267223 */ /* 0x000fc4000000002c */
[----:B------:R-:W-:Y:S01]  /*0b70*/  LDS R29, [R28+0x80] ;  /* 0x000080001c1d7984 */ /* 0x000fe20000000800 */
[C---:B-1----:R-:W-:Y:S01]  /*0b80*/  FFMA R20, R30.reuse, R20, R35 ;  /* 0x000000141e147223 */ /* 0x042fe20000000023 */
[C---:B------:R-:W-:Y:S01]  /*0b90*/  FFMA R44, R30.reuse, R21, R24 ;  /* 0x000000151e2c7223 */ /* 0x040fe20000000018 */
[C---:B------:R-:W-:Y:S01]  /*0ba0*/  FFMA R45, R30.reuse, R22, R25 ;  /* 0x000000161e2d7223 */ /* 0x040fe20000000019 */
[----:B------:R-:W1:Y:S01]  /*0bb0*/  LDS.128 R12, [R34+0x80] ;  /* 0x00008000220c7984 */ /* 0x000e620000000c00 */
[C---:B------:R-:W-:Y:S01]  /*0bc0*/  FFMA R46, R30.reuse, R23, R26 ;  /* 0x000000171e2e7223 */ /* 0x040fe2000000001a */
[C---:B--2---:R-:W-:Y:S01]  /*0bd0*/  FFMA R48, R30.reuse, R17, R36 ;  /* 0x000000111e307223 */ /* 0x044fe20000000024 */
[C---:B------:R-:W-:Y:S01]  /*0be0*/  FFMA R47, R30.reuse, R16, R47 ;  /* 0x000000101e2f7223 */ /* 0x040fe2000000002f */
[----:B------:R-:W2:Y:S01]  /*0bf0*/  LDS.128 R24, [R34+0x90] ;  /* 0x0000900022187984 */ /* 0x000ea20000000c00 */
[C---:B------:R-:W-:Y:S01]  /*0c00*/  FFMA R49, R30.reuse, R18, R49 ;  /* 0x000000121e317223 */ /* 0x040fe20000000031 */
[----:B------:R-:W-:-:S02]  /*0c10*/  FFMA R36, R30, R19, R38 ;  /* 0x000000131e247223 */ /* 0x000fc40000000026 */
[----:B------:R-:W-:Y:S04]  /*0c20*/  LDS R30, [R28+0xa0] ;  /* 0x0000a0001c1e7984 */ /* 0x000fe80000000800 */
[----:B------:R-:W4:Y:S04]  /*0c30*/  LDS.128 R16, [R34+0xa0] ;  /* 0x0000a00022107984 */ /* 0x000f280000000c00 */
[----:B------:R-:W-:Y:S01]  /*0c40*/  LDS R35, [R28+0xc0] ;  /* 0x0000c0001c237984 */ /* 0x000fe20000000800 */
[C---:B0-----:R-:W-:Y:S01]  /*0c50*/  FFMA R8, R31.reuse, R8, R20 ;  /* 0x000000081f087223 */ /* 0x041fe20000000014 */
[----:B------:R-:W-:-:S02]  /*0c60*/  FFMA R44, R31, R9, R44 ;  /* 0x000000091f2c7223 */ /* 0x000fc4000000002c */
[----:B------:R-:W0:Y:S01]  /*0c70*/  LDS.128 R20, [R34+0xb0] ;  /* 0x0000b00022147984 */ /* 0x000e220000000c00 */
[C---:B------:R-:W-:Y:S01]  /*0c80*/  FFMA R45, R31.reuse, R10, R45 ;  /* 0x0000000a1f2d7223 */ /* 0x040fe2000000002d */
[C---:B------:R-:W-:Y:S01]  /*0c90*/  FFMA R46, R31.reuse, R11, R46 ;  /* 0x0000000b1f2e7223 */ /* 0x040fe2000000002e */
[C---:B---3--:R-:W-:Y:S01]  /*0ca0*/  FFMA R47, R31.reuse, R4, R47 ;  /* 0x000000041f2f7223 */ /* 0x048fe2000000002f */
[C---:B------:R-:W-:Y:S01]  /*0cb0*/  FFMA R48, R31.reuse, R5, R48 ;  /* 0x000000051f307223 */ /* 0x040fe20000000030 */
[C---:B------:R-:W-:Y:S01]  /*0cc0*/  FFMA R49, R31.reuse, R6, R49 ;  /* 0x000000061f317223 */ /* 0x040fe20000000031 */
[----:B------:R-:W-:Y:S02]  /*0cd0*/  FFMA R36, R31, R7, R36 ;  /* 0x000000071f247223 */ /* 0x000fe40000000024 */
[----:B------:R-:W3:Y:S01]  /*0ce0*/  LDS.128 R4, [R34+0xd0] ;  /* 0x0000d00022047984 */ /* 0x000ee20000000c00 */
[C---:B-1----:R-:W-:Y:S01]  /*0cf0*/  FFMA R31, R29.reuse, R12, R8 ;  /* 0x0000000c1d1f7223 */ /* 0x042fe20000000008 */
[----:B------:R-:W-:-:S02]  /*0d00*/  FFMA R44, R29, R13, R44 ;  /* 0x0000000d1d2c7223 */ /* 0x000fc4000000002c */
[----:B------:R-:W1:Y:S01]  /*0d10*/  LDS.128 R8, [R34+0xc0] ;  /* 0x0000c00022087984 */ /* 0x000e620000000c00 */
[C---:B------:R-:W-:Y:S01]  /*0d20*/  FFMA R45, R29.reuse, R14, R45 ;  /* 0x0000000e1d2d7223 */ /* 0x040fe2000000002d */
[C---:B--2---:R-:W-:Y:S01]  /*0d30*/  FFMA R47, R29.reuse, R24, R47 ;  /* 0x000000181d2f7223 */ /* 0x044fe2000000002f */
[C---:B------:R-:W-:Y:S01]  /*0d40*/  FFMA R24, R29.reuse, R27, R36 ;  /* 0x0000001b1d187223 */ /* 0x040fe20000000024 */
[C---:B------:R-:W-:Y:S01]  /*0d50*/  FFMA R46, R29.reuse, R15, R46 ;  /* 0x0000000f1d2e7223 */ /* 0x040fe2000000002e */
[C---:B------:R-:W-:Y:S01]  /*0d60*/  FFMA R48, R29.reuse, R25, R48 ;  /* 0x000000191d307223 */ /* 0x040fe20000000030 */
[----:B------:R-:W2:Y:S01]  /*0d70*/  LDS.128 R12, [R34+0xe0] ;  /* 0x0000e000220c7984 */ /* 0x000ea20000000c00 */
[----:B------:R-:W-:Y:S01]  /*0d80*/  FFMA R49, R29, R26, R49 ;  /* 0x0000001a1d317223 */ /* 0x000fe20000000031 */
[C---:B----4-:R-:W-:Y:S01]  /*0d90*/  FFMA R36, R30.reuse, R16, R31 ;  /* 0x000000101e247223 */ /* 0x050fe2000000001f */
[C---:B------:R-:W-:Y:S01]  /*0da0*/  FFMA R44, R30.reuse, R17, R44 ;  /* 0x000000111e2c7223 */ /* 0x040fe2000000002c */
[C---:B------:R-:W-:Y:S01]  /*0db0*/  FFMA R45, R30.reuse, R18, R45 ;  /* 0x000000121e2d7223 */ /* 0x040fe2000000002d */
[----:B------:R-:W-:-:S02]  /*0dc0*/  FFMA R46, R30, R19, R46 ;  /* 0x000000131e2e7223 */ /* 0x000fc4000000002e */
[----:B------:R-:W4:Y:S01]  /*0dd0*/  LDS.128 R16, [R34+0xf0] ;  /* 0x0000f00022107984 */ /* 0x000f220000000c00 */
[C---:B0-----:R-:W-:Y:S01]  /*0de0*/  FFMA R47, R30.reuse, R20, R47 ;  /* 0x000000141e2f7223 */ /* 0x041fe2000000002f */
[C---:B------:R-:W-:Y:S01]  /*0df0*/  FFMA R20, R30.reuse, R23, R24 ;  /* 0x000000171e147223 */ /* 0x040fe20000000018 */
[C---:B------:R-:W-:Y:S01]  /*0e00*/  FFMA R48, R30.reuse, R21, R48 ;  /* 0x000000151e307223 */ /* 0x040fe20000000030 */
[----:B------:R-:W0:Y:S01]  /*0e10*/  LDS.128 R24, [UR6] ;  /* 0x00000006ff187984 */ /* 0x000e220008000c00 */
[----:B------:R-:W-:-:S03]  /*0e20*/  FFMA R49, R30, R22, R49 ;  /* 0x000000161e317223 */ /* 0x000fc60000000031 */
[----:B------:R-:W5:Y:S01]  /*0e30*/  LDS.128 R28, [UR6+0x20] ;  /* 0x00002006ff1c7984 */ /* 0x000f620008000c00 */
[C---:B---3--:R-:W-:Y:S01]  /*0e40*/  FFMA R47, R35.reuse, R4, R47 ;  /* 0x00000004232f7223 */ /* 0x048fe2000000002f */
[C---:B------:R-:W-:Y:S01]  /*0e50*/  FFMA R48, R35.reuse, R5, R48 ;  /* 0x0000000523307223 */ /* 0x040fe20000000030 */
[C---:B------:R-:W-:Y:S01]  /*0e60*/  FFMA R49, R35.reuse, R6, R49 ;  /* 0x0000000623317223 */ /* 0x040fe20000000031 */
[C---:B------:R-:W-:Y:S01]  /*0e70*/  FFMA R20, R35.reuse, R7, R20 ;  /* 0x0000000723147223 */ /* 0x040fe20000000014 */
[C---:B-1----:R-:W-:Y:S01]  /*0e80*/  FFMA R43, R35.reuse, R8, R36 ;  /* 0x00000008232b7223 */ /* 0x042fe20000000024 */
[----:B------:R-:W-:Y:S01]  /*0e90*/  LDS.128 R4, [UR6+0x60] ;  /* 0x00006006ff047984 */ /* 0x000fe20008000c00 */
[C---:B------:R-:W-:Y:S01]  /*0ea0*/  FFMA R44, R35.reuse, R9, R44 ;  /* 0x00000009232c7223 */ /* 0x040fe2000000002c */
[C---:B------:R-:W-:Y:S01]  /*0eb0*/  FFMA R45, R35.reuse, R10, R45 ;  /* 0x0000000a232d7223 */ /* 0x040fe2000000002d */
[----:B------:R-:W-:Y:S01]  /*0ec0*/  FFMA R46, R35, R11, R46 ;  /* 0x0000000b232e7223 */ /* 0x000fe2000000002e */
[----:B------:R-:W1:Y:S01]  /*0ed0*/  LDS.128 R36, [UR6+0x40] ;  /* 0x00004006ff247984 */ /* 0x000e620008000c00 */
[C---:B--2---:R-:W-:Y:S01]  /*0ee0*/  FFMA R43, R50.reuse, R12, R43 ;  /* 0x0000000c322b7223 */ /* 0x044fe2000000002b */
[C---:B------:R-:W-:Y:S01]  /*0ef0*/  FFMA R44, R50.reuse, R13, R44 ;  /* 0x0000000d322c7223 */ /* 0x040fe2000000002c */
[C---:B------:R-:W-:Y:S01]  /*0f00*/  FFMA R45, R50.reuse, R14, R45 ;  /* 0x0000000e322d7223 */ /* 0x040fe2000000002d */
[----:B------:R-:W2:Y:S01]  /*0f10*/  LDS.128 R8, [UR6+0x80] ;  /* 0x00008006ff087984 */ /* 0x000ea20008000c00 */
[C---:B------:R-:W-:Y:S01]  /*0f20*/  FFMA R46, R50.reuse, R15, R46 ;  /* 0x0000000f322e7223 */ /* 0x040fe2000000002e */
[C---:B----4-:R-:W-:Y:S01]  /*0f30*/  FFMA R47, R50.reuse, R16, R47 ;  /* 0x00000010322f7223 */ /* 0x050fe2000000002f */
[C---:B------:R-:W-:Y:S01]  /*0f40*/  FFMA R48, R50.reuse, R17, R48 ;  /* 0x0000001132307223 */ /* 0x040fe20000000030 */
[C---:B------:R-:W-:Y:S01]  /*0f50*/  FFMA R49, R50.reuse, R18, R49 ;  /* 0x0000001232317223 */ /* 0x040fe20000000031 */
[----:B------:R-:W-:-:S02]  /*0f60*/  FFMA R50, R50, R19, R20 ;  /* 0x0000001332327223 */ /* 0x000fc40000000014 */
[----:B------:R-:W-:Y:S01]  /*0f70*/  LDS.128 R20, [UR6+0xc0] ;  /* 0x0000c006ff147984 */ /* 0x000fe20008000c00 */
[C---:B0-----:R-:W-:Y:S01]  /*0f80*/  FFMA R13, R43.reuse, R24, RZ ;  /* 0x000000182b0d7223 */ /* 0x041fe200000000ff */
[C---:B------:R-:W-:Y:S01]  /*0f90*/  FFMA R12, R43.reuse, R25, RZ ;  /* 0x000000192b0c7223 */ /* 0x040fe200000000ff */
[----:B------:R-:W-:Y:S02]  /*0fa0*/  FFMA R27, R43, R27, RZ ;  /* 0x0000001b2b1b7223 */ /* 0x000fe400000000ff */
[C---:B-----5:R-:W-:Y:S01]  /*0fb0*/  FFMA R28, R44.reuse, R28, R13 ;  /* 0x0000001c2c1c7223 */ /* 0x060fe2000000000d */
[----:B------:R-:W-:Y:S02]  /*0fc0*/  FFMA R16, R44, R29, R12 ;  /* 0x0000001d2c107223 */ /* 0x000fe4000000000c */
[----:B------:R-:W0:Y:S01]  /*0fd0*/  LDS.128 R12, [UR6+0xa0] ;  /* 0x0000a006ff0c7984 */ /* 0x000e220008000c00 */
[C---:B-1----:R-:W-:Y:S01]  /*0fe0*/  FFMA R17, R45.reuse, R36, R28 ;  /* 0x000000242d117223 */ /* 0x042fe2000000001c */
[----:B------:R-:W-:-:S03]  /*0ff0*/  FFMA R16, R45, R37, R16 ;  /* 0x000000252d107223 */ /* 0x000fc60000000010 */
[C---:B------:R-:W-:Y:S01]  /*1000*/  FFMA R4, R46.reuse, R4, R17 ;  /* 0x000000042e047223 */ /* 0x040fe20000000011 */
[----:B------:R-:W-:Y:S02]  /*1010*/  FFMA R24, R46, R5, R16 ;  /* 0x000000052e187223 */ /* 0x000fe40000000010 */
[----:B------:R-:W1:Y:S01]  /*1020*/  LDS.128 R16, [UR6+0xe0] ;  /* 0x0000e006ff107984 */ /* 0x000e620008000c00 */
[C---:B--2---:R-:W-:Y:S01]  /*1030*/  FFMA R5, R47.reuse, R8, R4 ;  /* 0x000000082f057223 */ /* 0x044fe20000000004 */
[----:B------:R-:W-:Y:S01]  /*1040*/  FFMA R4, R47, R9, R24 ;  /* 0x000000092f047223 */ /* 0x000fe20000000018 */
[----:B------:R-:W-:-:S04]  /*1050*/  FFMA R9, R43, R26, RZ ;  /* 0x0000001a2b097223 */ /* 0x000fc800000000ff */
[----:B------:R-:W-:Y:S01]  /*1060*/  FFMA R30, R44, R30, R9 ;  /* 0x0000001e2c1e7223 */ /* 0x000fe20000000009 */
[C---:B0-----:R-:W-:Y:S01]  /*1070*/  FFMA R12, R48.reuse, R12, R5 ;  /* 0x0000000c300c7223 */ /* 0x041fe20000000005 */
[----:B------:R-:W-:Y:S01]  /*1080*/  FFMA R8, R48, R13, R4 ;  /* 0x0000000d30087223 */ /* 0x000fe20000000004 */
[----:B------:R-:W-:Y:S01]  /*1090*/  FFMA R4, R44, R31, R27 ;  /* 0x0000001f2c047223 */ /* 0x000fe2000000001b */
[----:B------:R-:W-:Y:S01]  /*10a0*/  FFMA R5, R45, R38, R30 ;  /* 0x000000262d057223 */ /* 0x000fe2000000001e */
[C---:B------:R-:W-:Y:S01]  /*10b0*/  FFMA R9, R49.reuse, R20, R12 ;  /* 0x0000001431097223 */ /* 0x040fe2000000000c */
[----:B------:R-:W-:Y:S01]  /*10c0*/  FFMA R8, R49, R21, R8 ;  /* 0x0000001531087223 */ /* 0x000fe20000000008 */
[----:B------:R-:W0:Y:S01]  /*10d0*/  LDS.128 R28, [UR6+0x10] ;  /* 0x00001006ff1c7984 */ /* 0x000e220008000c00 */
[----:B------:R-:W-:-:S04]  /*10e0*/  IMAD.WIDE.U32 R12, R33, 0x4, R52 ;  /* 0x00000004210c7825 */ /* 0x000fc800078e0034 */
[----:B------:R-:W-:Y:S01]  /*10f0*/  FFMA R51, R45, R39, R4 ;  /* 0x000000272d337223 */ /* 0x000fe20000000004 */
[C---:B------:R-:W-:Y:S01]  /*1100*/  FFMA R6, R46.reuse, R6, R5 ;  /* 0x000000062e067223 */ /* 0x040fe20000000005 */
[----:B------:R-:W-:Y:S02]  /*1110*/  LDS.128 R24, [UR6+0x50] ;  /* 0x00005006ff187984 */ /* 0x000fe40008000c00 */
[----:B------:R-:W-:Y:S01]  /*1120*/  FFMA R4, R46, R7, R51 ;  /* 0x000000072e047223 */ /* 0x000fe20000000033 */
[----:B------:R-:W-:Y:S01]  /*1130*/  FFMA R5, R47, R10, R6 ;  /* 0x0000000a2f057223 */ /* 0x000fe20000000006 */
[----:B------:R-:W-:Y:S01]  /*1140*/  LDS.128 R36, [UR6+0x70] ;  /* 0x00007006ff247984 */ /* 0x000fe20008000c00 */
[C---:B-1----:R-:W-:Y:S01]  /*1150*/  FFMA R21, R50.reuse, R16, R9 ;  /* 0x0000001032157223 */ /* 0x042fe20000000009 */
[----:B------:R-:W-:Y:S01]  /*1160*/  FFMA R17, R50, R17, R8 ;  /* 0x0000001132117223 */ /* 0x000fe20000000008 */
[----:B------:R-:W-:-:S04]  /*1170*/  IMAD.WIDE.U32 R8, R32, 0x4, R52 ;  /* 0x0000000420087825 */ /* 0x000fc800078e0034 */
[----:B------:R-:W-:Y:S01]  /*1180*/  FFMA R14, R48, R14, R5 ;  /* 0x0000000e300e7223 */ /* 0x000fe20000000005 */
[----:B------:R-:W1:Y:S01]  /*1190*/  LDS.128 R32, [UR6+0x30] ;  /* 0x00003006ff207984 */ /* 0x000e620008000c00 */
[----:B------:R-:W-:Y:S02]  /*11a0*/  FFMA R11, R47, R11, R4 ;  /* 0x0000000b2f0b7223 */ /* 0x000fe40000000004 */
[----:B------:R-:W-:Y:S01]  /*11b0*/  FFMA R5, R49, R22, R14 ;  /* 0x0000001631057223 */ /* 0x000fe2000000000e */
[----:B------:R2:W-:Y:S04]  /*11c0*/  STG.E desc[UR8][R12.64], R21 ;  /* 0x000000150c007986 */ /* 0x0005e8000c101908 */
[----:B------:R3:W-:Y:S01]  /*11d0*/  STG.E desc[UR8][R8.64], R17 ;  /* 0x0000001108007986 */ /* 0x0007e2000c101908 */
[----:B--2---:R-:W-:Y:S01]  /*11e0*/  FFMA R21, R50, R18, R5 ;  /* 0x0000001232157223 */ /* 0x004fe20000000005 */
[----:B------:R-:W-:-:S02]  /*11f0*/  IMAD.WIDE.U32 R12, R42, 0x4, R52 ;  /* 0x000000042a0c7825 */ /* 0x000fc400078e0034 */
[----:B------:R-:W2:Y:S02]  /*1200*/  LDS.128 R4, [UR6+0x90] ;  /* 0x00009006ff047984 */ /* 0x000ea40008000c00 */
[----:B---3--:R-:W-:Y:S02]  /*1210*/  FFMA R8, R48, R15, R11 ;  /* 0x0000000f30087223 */ /* 0x008fe4000000000b */
[----:B------:R3:W-:Y:S02]  /*1220*/  STG.E desc[UR8][R12.64], R21 ;  /* 0x000000150c007986 */ /* 0x0007e4000c101908 */
[----:B------:R-:W-:Y:S01]  /*1230*/  FFMA R23, R49, R23, R8 ;  /* 0x0000001731177223 */ /* 0x000fe20000000008 */
[C---:B0-----:R-:W-:Y:S01]  /*1240*/  FFMA R15, R43.reuse, R28, RZ ;  /* 0x0000001c2b0f7223 */ /* 0x041fe200000000ff */
[C---:B------:R-:W-:Y:S01]  /*1250*/  FFMA R14, R43.reuse, R29, RZ ;  /* 0x0000001d2b0e7223 */ /* 0x040fe200000000ff */
[----:B------:R-:W0:Y:S01]  /*1260*/  LDS.128 R8, [UR6+0xb0] ;  /* 0x0000b006ff087984 */ /* 0x000e220008000c00 */
[----:B------:R-:W-:Y:S01]  /*1270*/  FFMA R20, R50, R19, R23 ;  /* 0x0000001332147223 */ /* 0x000fe20000000017 */
[----:B---3--:R-:W-:Y:S01]  /*1280*/  FFMA R21, R43, R30, RZ ;  /* 0x0000001e2b157223 */ /* 0x008fe200000000ff */
[C---:B-1----:R-:W-:Y:S01]  /*1290*/  FFMA R32, R44.reuse, R32, R15 ;  /* 0x000000202c207223 */ /* 0x042fe2000000000f */
[----:B------:R-:W-:-:S02]  /*12a0*/  FFMA R14, R44, R33, R14 ;  /* 0x000000212c0e7223 */ /* 0x000fc4000000000e */
[----:B------:R-:W-:Y:S01]  /*12b0*/  FFMA R34, R44, R34, R21 ;  /* 0x000000222c227223 */ /* 0x000fe20000000015 */
[C---:B------:R-:W-:Y:S01]  /*12c0*/  FFMA R17, R45.reuse, R24, R32 ;  /* 0x000000182d117223 */ /* 0x040fe20000000020 */
[----:B------:R-:W-:Y:S01]  /*12d0*/  FFMA R22, R45, R25, R14 ;  /* 0x000000192d167223 */ /* 0x000fe2000000000e */
[----:B------:R-:W-:Y:S01]  /*12e0*/  FFMA R24, R43, R31, RZ ;  /* 0x0000001f2b187223 */ /* 0x000fe200000000ff */
[----:B------:R-:W1:Y:S01]  /*12f0*/  LDS.128 R12, [UR6+0xd0] ;  /* 0x0000d006ff0c7984 */ /* 0x000e620008000c00 */
[----:B------:R-:W-:Y:S01]  /*1300*/  FFMA R36, R46, R36, R17 ;  /* 0x000000242e247223 */ /* 0x000fe20000000011 */
[C---:B------:R-:W-:Y:S01]  /*1310*/  FFMA R21, R45.reuse, R26, R34 ;  /* 0x0000001a2d157223 */ /* 0x040fe20000000022 */
[----:B------:R-:W-:Y:S01]  /*1320*/  FFMA R24, R44, R35, R24 ;  /* 0x000000232c187223 */ /* 0x000fe20000000018 */
[----:B------:R-:W3:Y:S01]  /*1330*/  LDS.128 R16, [UR6+0xf0] ;  /* 0x0000f006ff107984 */ /* 0x000ee20008000c00 */
[C---:B------:R-:W-:Y:S01]  /*1340*/  FFMA R22, R46.reuse, R37, R22 ;  /* 0x000000252e167223 */ /* 0x040fe20000000016 */
[----:B------:R-:W-:Y:S01]  /*1350*/  FFMA R23, R46, R38, R21 ;  /* 0x000000262e177223 */ /* 0x000fe20000000015 */
[----:B------:R-:W-:-:S04]  /*1360*/  FFMA R24, R45, R27, R24 ;  /* 0x0000001b2d187223 */ /* 0x000fc80000000018 */
[----:B------:R-:W-:Y:S01]  /*1370*/  FFMA R24, R46, R39, R24 ;  /* 0x000000272e187223 */ /* 0x000fe20000000018 */
[C---:B--2---:R-:W-:Y:S01]  /*1380*/  FFMA R21, R47.reuse, R4, R36 ;  /* 0x000000042f157223 */ /* 0x044fe20000000024 */
[C---:B------:R-:W-:Y:S01]  /*1390*/  FFMA R25, R47.reuse, R5, R22 ;  /* 0x000000052f197223 */ /* 0x040fe20000000016 */
[C---:B------:R-:W-:Y:S01]  /*13a0*/  FFMA R27, R47.reuse, R6, R23 ;  /* 0x000000062f1b7223 */ /* 0x040fe20000000017 */
[----:B------:R-:W-:Y:S01]  /*13b0*/  FFMA R24, R47, R7, R24 ;  /* 0x000000072f187223 */ /* 0x000fe20000000018 */
[----:B------:R-:W-:-:S04]  /*13c0*/  IMAD.WIDE.U32 R22, R0, 0x4, R52 ;  /* 0x0000000400167825 */ /* 0x000fc800078e0034 */
[----:B------:R-:W-:-:S04]  /*13d0*/  IMAD.WIDE.U32 R4, R41, 0x4, R52 ;  /* 0x0000000429047825 */ /* 0x000fc800078e0034 */
[C---:B0-----:R-:W-:Y:S01]  /*13e0*/  FFMA R8, R48.reuse, R8, R21 ;  /* 0x0000000830087223 */ /* 0x041fe20000000015 */
[C---:B------:R-:W-:Y:S01]  /*13f0*/  FFMA R0, R48.reuse, R9, R25 ;  /* 0x0000000930007223 */ /* 0x040fe20000000019 */
[C---:B------:R-:W-:Y:S01]  /*1400*/  FFMA R27, R48.reuse, R10, R27 ;  /* 0x0000000a301b7223 */ /* 0x040fe2000000001b */
[----:B------:R-:W-:Y:S01]  /*1410*/  FFMA R24, R48, R11, R24 ;  /* 0x0000000b30187223 */ /* 0x000fe20000000018 */
[--C-:B------:R-:W-:Y:S01]  /*1420*/  IMAD.WIDE.U32 R40, R40, 0x4, R52.reuse ;  /* 0x0000000428287825 */ /* 0x100fe200078e0034 */
[----:B------:R-:W-:Y:S03]  /*1430*/  STG.E desc[UR8][R4.64], R20 ;  /* 0x0000001404007986 */ /* 0x000fe6000c101908 */
[----:B------:R-:W-:-:S04]  /*1440*/  IMAD.WIDE.U32 R6, R3, 0x4, R52 ;  /* 0x0000000403067825 */ /* 0x000fc800078e0034 */
[----:B------:R-:W-:-:S04]  /*1450*/  IMAD.WIDE.U32 R2, R2, 0x4, R52 ;  /* 0x0000000402027825 */ /* 0x000fc800078e0034 */
[C---:B-1----:R-:W-:Y:S01]  /*1460*/  FFMA R9, R49.reuse, R12, R8 ;  /* 0x0000000c31097223 */ /* 0x042fe20000000008 */
[C---:B------:R-:W-:Y:S01]  /*1470*/  FFMA R0, R49.reuse, R13, R0 ;  /* 0x0000000d31007223 */ /* 0x040fe20000000000 */
[C---:B------:R-:W-:Y:S01]  /*1480*/  FFMA R27, R49.reuse, R14, R27 ;  /* 0x0000000e311b7223 */ /* 0x040fe2000000001b */
[----:B------:R-:W-:Y:S01]  /*1490*/  FFMA R24, R49, R15, R24 ;  /* 0x0000000f31187223 */ /* 0x000fe20000000018 */
[C---:B---3--:R-:W-:Y:S01]  /*14a0*/  FFMA R9, R50.reuse, R16, R9 ;  /* 0x0000001032097223 */ /* 0x048fe20000000009 */
[C---:B------:R-:W-:Y:S01]  /*14b0*/  FFMA R17, R50.reuse, R17, R0 ;  /* 0x0000001132117223 */ /* 0x040fe20000000000 */
[C---:B------:R-:W-:Y:S01]  /*14c0*/  FFMA R27, R50.reuse, R18, R27 ;  /* 0x00000012321b7223 */ /* 0x040fe2000000001b */
[----:B------:R-:W-:Y:S02]  /*14d0*/  FFMA R19, R50, R19, R24 ;  /* 0x0000001332137223 */ /* 0x000fe40000000018 */
[----:B------:R-:W-:Y:S04]  /*14e0*/  STG.E desc[UR8][R40.64], R9 ;  /* 0x0000000928007986 */ /* 0x000fe8000c101908 */
[----:B------:R-:W-:Y:S04]  /*14f0*/  STG.E desc[UR8][R6.64], R17 ;  /* 0x0000001106007986 */ /* 0x000fe8000c101908 */
[----:B------:R-:W-:Y:S04]  /*1500*/  STG.E desc[UR8][R22.64], R27 ;  /* 0x0000001b16007986 */ /* 0x000fe8000c101908 */
[----:B------:R-:W-:Y:S01]  /*1510*/  STG.E desc[UR8][R2.64], R19 ;  /* 0x0000001302007986 */ /* 0x000fe2000c101908 */
[----:B------:R-:W-:Y:S05]  /*1520*/  EXIT ;  /* 0x000000000000794d */ /* 0x000fea0003800000 */
.L_x_0:
[----:B------:R-:W-:-:S00]  /*1530*/  BRA `(.L_x_0) ;  /* 0xfffffffc00fc7947 */ /* 0x000fc0000383ffff */
[----:B------:R-:W-:-:S00]  /*1540*/  NOP ;  /* 0x0000000000007918 */ /* 0x000fc00000000000 */
        /* <DEDUP_REMOVED lines=11> */
.L_x_20:


//--------------------- .text._Z21cuda_matrix_dct_paperPKfiS0_Pf --------------------------
	.section	.text._Z21cuda_matrix_dct_paperPKfiS0_Pf,"ax",@progbits
	.align	128
        .global         _Z21cuda_matrix_dct_paperPKfiS0_Pf
        .type           _Z21cuda_matrix_dct_paperPKfiS0_Pf,@function
        .size           _Z21cuda_matrix_dct_paperPKfiS0_Pf,(.L_x_21 - _Z21cuda_matrix_dct_paperPKfiS0_Pf)
        .other          _Z21cuda_matrix_dct_paperPKfiS0_Pf,@"STO_CUDA_ENTRY STV_DEFAULT"
_Z21cuda_matrix_dct_paperPKfiS0_Pf:
.text._Z21cuda_matrix_dct_paperPKfiS0_Pf:
        /* <DEDUP_REMOVED lines=13> */
[----:B------:R-:W3:Y:S01]  /*00d0*/  LDC R25, c[0x0][0x370] ;  /* 0x0000dc00ff197b82 */ /* 0x000ee20000000800 */
[----:B--2---:R-:W-:-:S06]  /*00e0*/  IMAD R26, R33, UR5, R24 ;  /* 0x00000005211a7c24 */ /* 0x004fcc000f8e0218 */
[----:B-1----:R-:W1:Y:S01]  /*00f0*/  MUFU.RCP R8, R8 ;  /* 0x0000000800087308 */ /* 0x002e620000001000 */
[----:B------:R-:W2:Y:S01]  /*0100*/  LDC.64 R16, c[0x0][0x380] ;  /* 0x0000e000ff107b82 */ /* 0x000ea20000000a00 */
[----:B0-----:R-:W-:-:S06]  /*0110*/  IADD3 R4, PT, PT, R2, 0xffffffe, RZ ;  /* 0x0ffffffe02047810 */ /* 0x001fcc0007ffe0ff */
[----:B------:R0:W5:Y:S01]  /*0120*/  F2I.FTZ.U32.TRUNC.NTZ R5, R4 ;  /* 0x0000000400057305 */ /* 0x000162000021f000 */
[----:B-1----:R-:W-:-:S07]  /*0130*/  IADD3 R6, PT, PT, R8, 0xffffffe, RZ ;  /* 0x0ffffffe08067810 */ /* 0x002fce0007ffe0ff */
[----:B------:R1:W4:Y:S01]  /*0140*/  F2I.FTZ.U32.TRUNC.NTZ R7, R6 ;  /* 0x0000000600077305 */ /* 0x000322000021f000 */
[----:B0-----:R-:W-:Y:S02]  /*0150*/  MOV R4, RZ ;  /* 0x000000ff00047202 */ /* 0x001fe40000000f00 */
[----:B-----5:R-:W-:Y:S01]  /*0160*/  IADD3 R8, PT, PT, RZ, -R5, RZ ;  /* 0x80000005ff087210 */ /* 0x020fe20007ffe0ff */
[----:B-1----:R-:W-:Y:S01]  /*0170*/  HFMA2 R6, -RZ, RZ, 0, 0 ;  /* 0x00000000ff067431 */ /* 0x002fe200000001ff */
[----:B----4-:R-:W-:-:S05]  /*0180*/  IADD3 R9, PT, PT, RZ, -R7, RZ ;  /* 0x80000007ff097210 */ /* 0x010fca0007ffe0ff */
[----:B------:R-:W-:-:S04]  /*0190*/  IMAD R9, R9, R0, RZ ;  /* 0x0000000009097224 */ /* 0x000fc800078e02ff */
[----:B------:R-:W-:-:S04]  /*01a0*/  IMAD.HI.U32 R2, R7, R9, R6 ;  /* 0x0000000907027227 */ /* 0x000fc800078e0006 */
[----:B------:R-:W-:Y:S02]  /*01b0*/  IMAD R7, R8, UR5, RZ ;  /* 0x0000000508077c24 */ /* 0x000fe4000f8e02ff */
[----:B------:R-:W-:-:S04]  /*01c0*/  IMAD.HI.U32 R23, R2, R3, RZ ;  /* 0x0000000302177227 */ /* 0x000fc800078e00ff */
[----:B------:R-:W-:Y:S01]  /*01d0*/  IMAD.HI.U32 R4, R5, R7, R4 ;  /* 0x0000000705047227 */ /* 0x000fe200078e0004 */
[----:B------:R-:W-:-:S05]  /*01e0*/  IADD3 R5, PT, PT, -R23, RZ, RZ ;  /* 0x000000ff17057210 */ /* 0x000fca0007ffe1ff */
[----:B------:R-:W-:-:S04]  /*01f0*/  IMAD.HI.U32 R22, R4, R3, RZ ;  /* 0x0000000304167227 */ /* 0x000fc800078e00ff */
[----:B------:R-:W-:Y:S01]  /*0200*/  IMAD R5, R0, R5, R3 ;  /* 0x0000000500057224 */ /* 0x000fe200078e0203 */
[----:B------:R-:W-:-:S04]  /*0210*/  IADD3 R2, PT, PT, -R22, RZ, RZ ;  /* 0x000000ff16027210 */ /* 0x000fc80007ffe1ff */
[----:B------:R-:W-:Y:S01]  /*0220*/  ISETP.GE.U32.AND P2, PT, R5, R0, PT ;  /* 0x000000000500720c */ /* 0x000fe20003f46070 */
[----:B------:R-:W-:-:S05]  /*0230*/  IMAD R2, R2, UR5, R3 ;  /* 0x0000000502027c24 */ /* 0x000fca000f8e0203 */
[----:B------:R-:W-:-:S07]  /*0240*/  ISETP.GE.U32.AND P0, PT, R2, UR5, PT ;  /* 0x0000000502007c0c */ /* 0x000fce000bf06070 */
[-C--:B------:R-:W-:Y:S02]  /*0250*/  @P2 IADD3 R5, PT, PT, R5, -R0.reuse, RZ ;  /* 0x8000000005052210 */ /* 0x080fe40007ffe0ff */
[----:B------:R-:W-:Y:S02]  /*0260*/  @P2 IADD3 R23, PT, PT, R23, 0x1, RZ ;  /* 0x0000000117172810 */ /* 0x000fe40007ffe0ff */
[----:B------:R-:W-:Y:S02]  /*0270*/  ISETP.GE.U32.AND P3, PT, R5, R0, PT ;  /* 0x000000000500720c */ /* 0x000fe40003f66070 */
[----:B------:R-:W-:Y:S02]  /*0280*/  @P0 IADD3 R2, PT, PT, R2, -UR5, RZ ;  /* 0x8000000502020c10 */ /* 0x000fe4000fffe0ff */
[----:B------:R-:W-:Y:S02]  /*0290*/  ISETP.NE.U32.AND P2, PT, RZ, UR5, PT ;  /* 0x00000005ff007c0c */ /* 0x000fe4000bf45070 */
[----:B------:R-:W-:-:S02]  /*02a0*/  ISETP.GE.U32.AND P1, PT, R2, UR5, PT ;  /* 0x0000000502007c0c */ /* 0x000fc4000bf26070 */
[----:B------:R-:W-:-:S05]  /*02b0*/  @P0 IADD3 R22, PT, PT, R22, 0x1, RZ ;  /* 0x0000000116160810 */ /* 0x000fca0007ffe0ff */
[----:B------:R-:W-:Y:S02]  /*02c0*/  @P3 IADD3 R23, PT, PT, R23, 0x1, RZ ;  /* 0x0000000117173810 */ /* 0x000fe40007ffe0ff */
[----:B------:R-:W-:Y:S01]  /*02d0*/  @!P4 LOP3.LUT R23, RZ, R0, RZ, 0x33, !PT ;  /* 0x00000000ff17c212 */ /* 0x000fe200078e33ff */
[----:B------:R-:W-:-:S03]  /*02e0*/  IMAD R0, R0, UR6, R33 ;  /* 0x0000000600007c24 */ /* 0x000fc6000f8e0221 */
[----:B------:R-:W-:Y:S01]  /*02f0*/  @P1 IADD3 R22, PT, PT, R22, 0x1, RZ ;  /* 0x0000000116161810 */ /* 0x000fe20007ffe0ff */
[----:B---3--:R-:W-:Y:S01]  /*0300*/  IMAD R25, R0, R25, UR4 ;  /* 0x0000000400197e24 */ /* 0x008fe2000f8e0219 */
[----:B------:R-:W-:Y:S02]  /*0310*/  IABS R2, R23 ;  /* 0x0000001700027213 */ /* 0x000fe40000000000 */
[----:B------:R-:W-:Y:S01]  /*0320*/  @!P2 LOP3.LUT R22, RZ, UR5, RZ, 0x33, !PT ;  /* 0x00000005ff16ac12 */ /* 0x000fe2000f8e33ff */
[----:B------:R-:W-:Y:S01]  /*0330*/  IMAD R25, R25, UR5, R24 ;  /* 0x0000000519197c24 */ /* 0x000fe2000f8e0218 */
[----:B------:R-:W0:Y:S01]  /*0340*/  I2F.RP R10, R2 ;  /* 0x00000002000a7306 */ /* 0x000e220000209400 */
[----:B------:R-:W-:Y:S02]  /*0350*/  ISETP.NE.AND P4, PT, R23, RZ, PT ;  /* 0x000000ff1700720c */ /* 0x000fe40003f85270 */
[----:B------:R-:W-:Y:S02]  /*0360*/  IABS R8, R22 ;  /* 0x0000001600087213 */ /* 0x000fe40000000000 */
[----:B------:R-:W-:-:S03]  /*0370*/  SHF.R.S32.HI R0, RZ, 0x1f, R25 ;  /* 0x0000001fff007819 */ /* 0x000fc60000011419 */
[----:B------:R-:W1:Y:S01]  /*0380*/  I2F.RP R9, R8 ;  /* 0x0000000800097306 */ /* 0x000e620000209400 */
[----:B------:R-:W-:-:S07]  /*0390*/  LEA.HI R0, R0, R25, RZ, 0x3 ;  /* 0x0000001900007211 */ /* 0x000fce00078f18ff */
[----:B0-----:R-:W0:Y:S08]  /*03a0*/  MUFU.RCP R10, R10 ;  /* 0x0000000a000a7308 */ /* 0x001e300000001000 */
[----:B-1----:R-:W1:Y:S01]  /*03b0*/  MUFU.RCP R9, R9 ;  /* 0x0000000900097308 */ /* 0x002e620000001000 */
[----:B0-----:R-:W-:-:S07]  /*03c0*/  IADD3 R4, PT, PT, R10, 0xffffffe, RZ ;  /* 0x0ffffffe0a047810 */ /* 0x001fce0007ffe0ff */
[----:B------:R0:W3:Y:S01]  /*03d0*/  F2I.FTZ.U32.TRUNC.NTZ R5, R4 ;  /* 0x0000000400057305 */ /* 0x0000e2000021f000 */
[----:B-1----:R-:W-:Y:S02]  /*03e0*/  IADD3 R6, PT, PT, R9, 0xffffffe, RZ ;  /* 0x0ffffffe09067810 */ /* 0x002fe40007ffe0ff */
[----:B------:R-:W-:-:S05]  /*03f0*/  SHF.R.S32.HI R9, RZ, 0x3, R0 ;  /* 0x00000003ff097819 */ /* 0x000fca0000011400 */
[----:B------:R1:W4:Y:S01]  /*0400*/  F2I.FTZ.U32.TRUNC.NTZ R7, R6 ;  /* 0x0000000600077305 */ /* 0x000322000021f000 */
[----:B0-----:R-:W-:Y:S01]  /*0410*/  HFMA2 R4, -RZ, RZ, 0, 0 ;  /* 0x00000000ff047431 */ /* 0x001fe200000001ff */
[----:B------:R-:W-:Y:S02]  /*0420*/  IABS R0, R9 ;  /* 0x0000000900007213 */ /* 0x000fe40000000000 */
[----:B------:R-:W-:Y:S02]  /*0430*/  ISETP.GE.AND P2, PT, R9, RZ, PT ;  /* 0x000000ff0900720c */ /* 0x000fe40003f46270 */
[----:B---3--:R-:W-:Y:S02]  /*0440*/  IADD3 R11, PT, PT, RZ, -R5, RZ ;  /* 0x80000005ff0b7210 */ /* 0x008fe40007ffe0ff */
[----:B-1----:R-:W-:-:S03]  /*0450*/  IABS R6, R23 ;  /* 0x0000001700067213 */ /* 0x002fc60000000000 */
[----:B------:R-:W-:Y:S01]  /*0460*/  IMAD R11, R11, R2, RZ ;  /* 0x000000020b0b7224 */ /* 0x000fe200078e02ff */
[----:B------:R-:W-:Y:S01]  /*0470*/  IADD3 R10, PT, PT, RZ, -R6, RZ ;  /* 0x80000006ff0a7210 */ /* 0x000fe20007ffe0ff */
[----:B------:R-:W-:Y:S01]  /*0480*/  HFMA2 R6, -RZ, RZ, 0, 0 ;  /* 0x00000000ff067431 */ /* 0x000fe200000001ff */
[----:B----4-:R-:W-:Y:S01]  /*0490*/  IADD3 R13, PT, PT, RZ, -R7, RZ ;  /* 0x80000007ff0d7210 */ /* 0x010fe20007ffe0ff */
[----:B------:R-:W-:Y:S01]  /*04a0*/  IMAD.HI.U32 R4, R5, R11, R4 ;  /* 0x0000000b05047227 */ /* 0x000fe200078e0004 */
[----:B------:R-:W-:Y:S02]  /*04b0*/  MOV R11, R0 ;  /* 0x00000000000b7202 */ /* 0x000fe40000000f00 */
[----:B------:R-:W-:Y:S01]  /*04c0*/  IABS R0, R22 ;  /* 0x0000001600007213 */ /* 0x000fe20000000000 */
[----:B------:R-:W-:Y:S02]  /*04d0*/  IMAD R5, R13, R8, RZ ;  /* 0x000000080d057224 */ /* 0x000fe400078e02ff */
[----:B------:R-:W-:-:S04]  /*04e0*/  IMAD.HI.U32 R4, R4, R11, RZ ;  /* 0x0000000b04047227 */ /* 0x000fc800078e00ff */
[----:B------:R-:W-:Y:S01]  /*04f0*/  IMAD.HI.U32 R6, R7, R5, R6 ;  /* 0x0000000507067227 */ /* 0x000fe200078e0006 */
[----:B------:R-:W-:Y:S02]  /*0500*/  MOV R7, R10 ;  /* 0x0000000a00077202 */ /* 0x000fe40000000f00 */
[----:B------:R-:W-:Y:S02]  /*0510*/  IADD3 R5, PT, PT, RZ, -R0, RZ ;  /* 0x80000000ff057210 */ /* 0x000fe40007ffe0ff */
[----:B------:R-:W-:Y:S01]  /*0520*/  LOP3.LUT R0, R9, R22, RZ, 0x3c, !PT ;  /* 0x0000001609007212 */ /* 0x000fe200078e3cff */
[----:B------:R-:W-:-:S03]  /*0530*/  IMAD.HI.U32 R6, R6, R11, RZ ;  /* 0x0000000b06067227 */ /* 0x000fc600078e00ff */
[----:B------:R-:W-:Y:S01]  /*0540*/  ISETP.GE.AND P3, PT, R0, RZ, PT ;  /* 0x000000ff0000720c */ /* 0x000fe20003f66270 */
[--C-:B------:R-:W-:Y:S02]  /*0550*/  IMAD R7, R4, R7, R11.reuse ;  /* 0x0000000704077224 */ /* 0x100fe400078e020b */
[----:B------:R-:W-:-:S03]  /*0560*/  IMAD R5, R6, R5, R11 ;  /* 0x0000000506057224 */ /* 0x000fc600078e020b */
[----:B------:R-:W-:Y:S02]  /*0570*/  ISETP.GT.U32.AND P1, PT, R2, R7, PT ;  /* 0x000000070200720c */ /* 0x000fe40003f24070 */
[----:B------:R-:W-:-:S11]  /*0580*/  ISETP.GT.U32.AND P0, PT, R8, R5, PT ;  /* 0x000000050800720c */ /* 0x000fd60003f04070 */
[----:B------:R-:W-:Y:S02]  /*0590*/  @!P1 IADD3 R7, PT, PT, R7, -R2, RZ ;  /* 0x8000000207079210 */ /* 0x000fe40007ffe0ff */
[-C--:B------:R-:W-:Y:S02]  /*05a0*/  @!P0 IADD3 R5, PT, PT, R5, -R8.reuse, RZ ;  /* 0x8000000805058210 */ /* 0x080fe40007ffe0ff */
[----:B------:R-:W-:Y:S02]  /*05b0*/  ISETP.GT.U32.AND P5, PT, R2, R7, PT ;  /* 0x000000070200720c */ /* 0x000fe40003fa4070 */
[----:B------:R-:W-:Y:S02]  /*05c0*/  ISETP.GE.U32.AND P1, PT, R5, R8, PT ;  /* 0x000000080500720c */ /* 0x000fe40003f26070 */
[----:B------:R-:W-:Y:S01]  /*05d0*/  @!P0 IADD3 R6, PT, PT, R6, 0x1, RZ ;  /* 0x0000000106068810 */ /* 0x000fe20007ffe0ff */
[----:B------:R-:W0:Y:S01]  /*05e0*/  LDC.64 R8, c[0x0][0x390] ;  /* 0x0000e400ff087b82 */ /* 0x000e220000000a00 */
[----:B------:R-:W-:-:S07]  /*05f0*/  ISETP.NE.AND P0, PT, R22, RZ, PT ;  /* 0x000000ff1600720c */ /* 0x000fce0003f05270 */
        /* <DEDUP_REMOVED lines=11> */
[----:B------:R-:W3:Y:S02]  /*06b0*/  LDG.E R27, desc[UR8][R8.64] ;  /* 0x00000008081b7981 */ /* 0x000ee4000c1e1900 */
[C---:B------:R-:W-:Y:S01]  /*06c0*/  IADD3 R30, PT, PT, R32.reuse, 0x2, RZ ;  /* 0x00000002201e7810 */ /* 0x040fe20007ffe0ff */
[C-C-:B--2---:R-:W-:Y:S01]  /*06d0*/  IMAD.WIDE.U32 R10, R32.reuse, 0x4, R16.reuse ;  /* 0x00000004200a7825 */ /* 0x144fe200078e0010 */
[C---:B------:R-:W-:Y:S02]  /*06e0*/  IADD3 R31, PT, PT, R32.reuse, 0x1, RZ ;  /* 0x00000001201f7810 */ /* 0x040fe40007ffe0ff */
[----:B------:R-:W-:Y:S01]  /*06f0*/  IADD3 R29, PT, PT, R32, 0x3, RZ ;  /* 0x00000003201d7810 */ /* 0x000fe20007ffe0ff */
[--C-:B------:R-:W-:Y:S01]  /*0700*/  IMAD.WIDE.U32 R6, R30, 0x4, R16.reuse ;  /* 0x000000041e067825 */ /* 0x100fe200078e0010 */
[C---:B------:R-:W-:Y:S01]  /*0710*/  IADD3 R28, PT, PT, R32.reuse, 0x4, RZ ;  /* 0x00000004201c7810 */ /* 0x040fe20007ffe0ff */
[----:B------:R-:W2:Y:S01]  /*0720*/  LDG.E R4, desc[UR8][R10.64] ;  /* 0x000000080a047981 */ /* 0x000ea2000c1e1900 */
[C---:B------:R-:W-:Y:S01]  /*0730*/  IADD3 R3, PT, PT, R32.reuse, 0x5, RZ ;  /* 0x0000000520037810 */ /* 0x040fe20007ffe0ff */
[--C-:B------:R-:W-:Y:S01]  /*0740*/  IMAD.WIDE.U32 R34, R31, 0x4, R16.reuse ;  /* 0x000000041f227825 */ /* 0x100fe200078e0010 */
[C---:B------:R-:W-:Y:S01]  /*0750*/  IADD3 R0, PT, PT, R32.reuse, 0x6, RZ ;  /* 0x0000000620007810 */ /* 0x040fe20007ffe0ff */
[----:B------:R-:W2:Y:S01]  /*0760*/  LDG.E R6, desc[UR8][R6.64] ;  /* 0x0000000806067981 */ /* 0x000ea2000c1e1900 */
[----:B------:R-:W-:Y:S01]  /*0770*/  IADD3 R2, PT, PT, R32, 0x7, RZ ;  /* 0x0000000720027810 */ /* 0x000fe20007ffe0ff */
[----:B------:R-:W-:-:S02]  /*0780*/  IMAD.WIDE.U32 R18, R29, 0x4, R16 ;  /* 0x000000041d127825 */ /* 0x000fc400078e0010 */
[----:B------:R-:W2:Y:S02]  /*0790*/  LDG.E R5, desc[UR8][R34.64] ;  /* 0x0000000822057981 */ /* 0x000ea4000c1e1900 */
[----:B------:R-:W-:-:S04]  /*07a0*/  IMAD.WIDE.U32 R20, R28, 0x4, R16 ;  /* 0x000000041c147825 */ /* 0x000fc800078e0010 */
[--C-:B------:R-:W-:Y:S01]  /*07b0*/  IMAD.WIDE.U32 R12, R3, 0x4, R16.reuse ;  /* 0x00000004030c7825 */ /* 0x100fe200078e0010 */
[----:B------:R-:W2:Y:S03]  /*07c0*/  LDG.E R7, desc[UR8][R18.64] ;  /* 0x0000000812077981 */ /* 0x000ea6000c1e1900 */
        /* <DEDUP_REMOVED lines=18> */
[----:B---3--:R0:W-:Y:S04]  /*08f0*/  STS [R26], R27 ;  /* 0x0000001b1a007388 */ /* 0x0081e80000000800 */
[----:B--2---:R0:W-:Y:S04]  /*0900*/  STS.128 [R12], R4 ;  /* 0x000000040c007388 */ /* 0x0041e80000000c00 */
[----:B----4-:R0:W-:Y:S01]  /*0910*/  STS.128 [R12+0x10], R8 ;  /* 0x000010080c007388 */ /* 0x0101e20000000c00 */
[----:B------:R-:W-:Y:S06]  /*0920*/  BAR.SYNC.DEFER_BLOCKING 0x0 ;  /* 0x0000000000007b1d */ /* 0x000fec0000010000 */
[----:B------:R-:W-:Y:S05]  /*0930*/  @P0 EXIT ;  /* 0x000000000000094d */ /* 0x000fea0003800000 */
[----:B------:R-:W-:Y:S01]  /*0940*/  LEA R24, R24, UR4, 0x5 ;  /* 0x0000000418187c11 */ /* 0x000fe2000f8e28ff */
[----:B------:R-:W1:Y:S01]  /*0950*/  S2UR UR7, SR_CgaCtaId ;  /* 0x00000000000779c3 */ /* 0x000e620000008800 */
[----:B------:R-:W-:Y:S01]  /*0960*/  LEA R33, R33, UR5, 0x8 ;  /* 0x0000000521217c11 */ /* 0x000fe2000f8e40ff */
[----:B------:R-:W-:Y:S02]  /*0970*/  UMOV UR6, 0x400 ;  /* 0x0000040000067882 */ /* 0x000fe40000000000 */
[----:B0-----:R-:W-:Y:S04]  /*0980*/  LDS.128 R4, [R24] ;  /* 0x0000000018047984 */ /* 0x001fe80000000c00 */
[----:B------:R-:W0:Y:S01]  /*0990*/  LDS.128 R20, [R33] ;  /* 0x0000000021147984 */ /* 0x000e220000000c00 */
[----:B------:R-:W2:Y:S03]  /*09a0*/  LDC.64 R42, c[0x0][0x398] ;  /* 0x0000e600ff2a7b82 */ /* 0x000ea60000000a00 */
[----:B------:R-:W3:Y:S04]  /*09b0*/  LDS.128 R8, [R33+0x20] ;  /* 0x0000200021087984 */ /* 0x000ee80000000c00 */
[----:B------:R-:W4:Y:S04]  /*09c0*/  LDS.128 R12, [R33+0x10] ;  /* 0x00001000210c7984 */ /* 0x000f280000000c00 */
[----:B------:R-:W5:Y:S01]  /*09d0*/  LDS.128 R16, [R33+0x30] ;  /* 0x0000300021107984 */ /* 0x000f620000000c00 */
[----:B-1----:R-:W-:Y:S01]  /*09e0*/  ULEA UR6, UR7, UR6, 0x18 ;  /* 0x0000000607067291 */ /* 0x002fe2000f8ec0ff */
[C---:B0-----:R-:W-:Y:S01]  /*09f0*/  FFMA R27, R4.reuse, R20, RZ ;  /* 0x00000014041b7223 */ /* 0x041fe200000000ff */
[C---:B------:R-:W-:Y:S01]  /*0a00*/  FFMA R20, R4.reuse, R21, RZ ;  /* 0x0000001504147223 */ /* 0x040fe200000000ff */
[C---:B------:R-:W-:Y:S01]  /*0a10*/  FFMA R35, R4.reuse, R22, RZ ;  /* 0x0000001604237223 */ /* 0x040fe200000000ff */
[----:B------:R-:W-:Y:S01]  /*0a20*/  FFMA R34, R4, R23, RZ ;  /* 0x0000001704227223 */ /* 0x000fe200000000ff */
[----:B---3--:R-:W-:Y:S01]  /*0a30*/  FFMA R27, R8, R5, R27 ;  /* 0x00000005081b7223 */ /* 0x008fe2000000001b */
[C---:B------:R-:W-:Y:S01]  /*0a40*/  FFMA R25, R5.reuse, R9, R20 ;  /* 0x0000000905197223 */ /* 0x040fe20000000014 */
[C---:B------:R-:W-:Y:S01]  /*0a50*/  FFMA R35, R5.reuse, R10, R35 ;  /* 0x0000000a05237223 */ /* 0x040fe20000000023 */
[----:B------:R-:W0:Y:S01]  /*0a60*/  LDS.128 R20, [R33+0x40] ;  /* 0x0000400021147984 */ /* 0x000e220000000c00 */
[C---:B------:R-:W-:Y:S01]  /*0a70*/  FFMA R34, R5.reuse, R11, R34 ;  /* 0x0000000b05227223 */ /* 0x040fe20000000022 */
[C---:B----4-:R-:W-:Y:S01]  /*0a80*/  FFMA R39, R4.reuse, R12, RZ ;  /* 0x0000000c04277223 */ /* 0x050fe200000000ff */
[C---:B------:R-:W-:Y:S01]  /*0a90*/  FFMA R12, R4.reuse, R13, RZ ;  /* 0x0000000d040c7223 */ /* 0x040fe200000000ff */
[----:B------:R-:W1:Y:S01]  /*0aa0*/  LDS.128 R8, [R33+0x50] ;  /* 0x0000500021087984 */ /* 0x000e620000000c00 */
[C---:B------:R-:W-:Y:S01]  /*0ab0*/  FFMA R37, R4.reuse, R14, RZ ;  /* 0x0000000e04257223 */ /* 0x040fe200000000ff */
[----:B------:R-:W-:Y:S01]  /*0ac0*/  FFMA R36, R4, R15, RZ ;  /* 0x0000000f04247223 */ /* 0x000fe200000000ff */
[----:B-----5:R-:W-:Y:S01]  /*0ad0*/  FFMA R39, R16, R5, R39 ;  /* 0x0000000510277223 */ /* 0x020fe20000000027 */
[C---:B------:R-:W-:Y:S01]  /*0ae0*/  FFMA R4, R5.reuse, R17, R12 ;  /* 0x0000001105047223 */ /* 0x040fe2000000000c */
[C---:B------:R-:W-:Y:S01]  /*0af0*/  FFMA R37, R5.reuse, R18, R37 ;  /* 0x0000001205257223 */ /* 0x040fe20000000025 */
[----:B------:R-:W3:Y:S01]  /*0b00*/  LDS.128 R12, [R33+0x60] ;  /* 0x00006000210c7984 */ /* 0x000ee20000000c00 */
[----:B------:R-:W-:-:S03]  /*0b10*/  FFMA R36, R5, R19, R36 ;  /* 0x0000001305247223 */ /* 0x000fc60000000024 */
[----:B------:R-:W4:Y:S01]  /*0b20*/  LDS.128 R16, [R33+0x70] ;  /* 0x0000700021107984 */ /* 0x000f220000000c00 */
[----:B0-----:R-:W-:Y:S01]  /*0b30*/  FFMA R5, R20, R6, R27 ;  /* 0x0000000614057223 */ /* 0x001fe2000000001b */
[C---:B------:R-:W-:Y:S01]  /*0b40*/  FFMA R26, R6.reuse, R21, R25 ;  /* 0x00000015061a7223 */ /* 0x040fe20000000019 */
[C---:B------:R-:W-:Y:S01]  /*0b50*/  FFMA R35, R6.reuse, R22, R35 ;  /* 0x0000001606237223 */ /* 0x040fe20000000023 */
[----:B------:R-:W-:Y:S01]  /*0b60*/  FFMA R34, R6, R23, R34 ;  /* 0x0000001706227223 */ /* 0x000fe20000000022 */
[----:B-1----:R-:W-:Y:S01]  /*0b70*/  FFMA R25, R8, R6, R39 ;  /* 0x0000000608197223 */ /* 0x002fe20000000027 */
[C---:B------:R-:W-:Y:S01]  /*0b80*/  FFMA R4, R6.reuse, R9, R4 ;  /* 0x0000000906047223 */ /* 0x040fe20000000004 */
[C---:B------:R-:W-:Y:S01]  /*0b90*/  FFMA R27, R6.reuse, R10, R37 ;  /* 0x0000000a061b7223 */ /* 0x040fe20000000025 */
[----:B------:R-:W-:Y:S01]  /*0ba0*/  FFMA R6, R6, R11, R36 ;  /* 0x0000000b06067223 */ /* 0x000fe20000000024 */
[----:B------:R-:W-:Y:S01]  /*0bb0*/  LDS.128 R20, [R24+0x10] ;  /* 0x0000100018147984 */ /* 0x000fe20000000c00 */
[----:B---3--:R-:W-:Y:S01]  /*0bc0*/  FFMA R5, R12, R7, R5 ;  /* 0x000000070c057223 */ /* 0x008fe20000000005 */
[----:B------:R-:W-:-:S02]  /*0bd0*/  FFMA R36, R7, R13, R26 ;  /* 0x0000000d07247223 */ /* 0x000fc4000000001a */
[----:B------:R-:W0:Y:S01]  /*0be0*/  LDS.128 R8, [R33+0x80] ;  /* 0x0000800021087984 */ /* 0x000e220000000c00 */
[C---:B------:R-:W-:Y:S01]  /*0bf0*/  FFMA R35, R7.reuse, R14, R35 ;  /* 0x0000000e07237223 */ /* 0x040fe20000000023 */
[C---:B------:R-:W-:Y:S01]  /*0c00*/  FFMA R34, R7.reuse, R15, R34 ;  /* 0x0000000f07227223 */ /* 0x040fe20000000022 */
[----:B----4-:R-:W-:Y:S01]  /*0c10*/  FFMA R25, R16, R7, R25 ;  /* 0x0000000710197223 */ /* 0x010fe20000000019 */
[----:B------:R-:W1:Y:S01]  /*0c20*/  LDS.128 R12, [R33+0x90] ;  /* 0x00009000210c7984 */ /* 0x000e620000000c00 */
[C---:B------:R-:W-:Y:S01]  /*0c30*/  FFMA R26, R7.reuse, R17, R4 ;  /* 0x00000011071a7223 */ /* 0x040fe20000000004 */
[C---:B------:R-:W-:Y:S01]  /*0c40*/  FFMA R27, R7.reuse, R18, R27 ;  /* 0x00000012071b7223 */ /* 0x040fe2000000001b */
[----:B------:R-:W-:Y:S02]  /*0c50*/  FFMA R38, R7, R19, R6 ;  /* 0x0000001307267223 */ /* 0x000fe40000000006 */
[----:B------:R-:W3:Y:S01]  /*0c60*/  LDS.128 R16, [R33+0xa0] ;  /* 0x0000a00021107984 */ /* 0x000ee20000000c00 */
[C---:B0-----:R-:W-:Y:S01]  /*0c70*/  FFMA R37, R20.reuse, R8, R5 ;  /* 0x0000000814257223 */ /* 0x041fe20000000005 */
[----:B------:R-:W-:-:S02]  /*0c80*/  FFMA R36, R20, R9, R36 ;  /* 0x0000000914247223 */ /* 0x000fc40000000024 */
[----:B------:R-:W0:Y:S01]  /*0c90*/  LDS.128 R4, [R33+0xb0] ;  /* 0x0000b00021047984 */ /* 0x000e220000000c00 */
[C---:B------:R-:W-:Y:S01]  /*0ca0*/  FFMA R35, R20.reuse, R10, R35 ;  /* 0x0000000a14237223 */ /* 0x040fe20000000023 */
[C---:B------:R-:W-:Y:S01]  /*0cb0*/  FFMA R34, R20.reuse, R11, R34 ;  /* 0x0000000b14227223 */ /* 0x040fe20000000022 */
[C---:B-1----:R-:W-:Y:S01]  /*0cc0*/  FFMA R41, R20.reuse, R12, R25 ;  /* 0x0000000c14297223 */ /* 0x042fe20000000019 */
[----:B------:R-:W1:Y:S01]  /*0cd0*/  LDS.128 R8, [R33+0xc0] ;  /* 0x0000c00021087984 */ /* 0x000e620000000c00 */
[C---:B------:R-:W-:Y:S01]  /*0ce0*/  FFMA R26, R20.reuse, R13, R26 ;  /* 0x0000000d141a7223 */ /* 0x040fe2000000001a */
[C---:B------:R-:W-:Y:S01]  /*0cf0*/  FFMA R24, R20.reuse, R14, R27 ;  /* 0x0000000e14187223 */ /* 0x040fe2000000001b */
[----:B------:R-:W-:Y:S01]  /*0d00*/  FFMA R38, R20, R15, R38 ;  /* 0x0000000f14267223 */ /* 0x000fe20000000026 */
[C---:B---3--:R-:W-:Y:S01]  /*0d10*/  FFMA R25, R21.reuse, R17, R36 ;  /* 0x0000001115197223 */ /* 0x048fe20000000024 */
[C---:B------:R-:W-:Y:S01]  /*0d20*/  FFMA R39, R21.reuse, R18, R35 ;  /* 0x0000001215277223 */ /* 0x040fe20000000023 */
[C---:B------:R-:W-:Y:S01]  /*0d30*/  FFMA R34, R21.reuse, R19, R34 ;  /* 0x0000001315227223 */ /* 0x040fe20000000022 */
[-C--:B------:R-:W-:Y:S01]  /*0d40*/  FFMA R37, R16, R21.reuse, R37 ;  /* 0x0000001510257223 */ /* 0x080fe20000000025 */
[----:B------:R-:W3:Y:S01]  /*0d50*/  LDS.128 R12, [R33+0xd0] ;  /* 0x0000d000210c7984 */ /* 0x000ee20000000c00 */
[----:B0-----:R-:W-:Y:S01]  /*0d60*/  FFMA R35, R4, R21, R41 ;  /* 0x0000001504237223 */ /* 0x001fe20000000029 */
[C---:B------:R-:W-:Y:S01]  /*0d70*/  FFMA R19, R21.reuse, R5, R26 ;  /* 0x0000000515137223 */ /* 0x040fe2000000001a */
[C---:B------:R-:W-:Y:S01]  /*0d80*/  FFMA R17, R21.reuse, R6, R24 ;  /* 0x0000000615117223 */ /* 0x040fe20000000018 */
[----:B------:R-:W-:Y:S01]  /*0d90*/  FFMA R40, R21, R7, R38 ;  /* 0x0000000715287223 */ /* 0x000fe20000000026 */
[----:B-1----:R-:W-:Y:S01]  /*0da0*/  FFMA R37, R8, R22, R37 ;  /* 0x0000001608257223 */ /* 0x002fe20000000025 */
[----:B------:R-:W0:Y:S01]  /*0db0*/  LDS.128 R4, [R33+0xe0] ;  /* 0x0000e00021047984 */ /* 0x000e220000000c00 */
[C---:B------:R-:W-:Y:S01]  /*0dc0*/  FFMA R38, R22.reuse, R9, R25 ;  /* 0x0000000916267223 */ /* 0x040fe20000000019 */
[C---:B------:R-:W-:Y:S01]  /*0dd0*/  FFMA R39, R22.reuse, R10, R39 ;  /* 0x0000000a16277223 */ /* 0x040fe20000000027 */
[C---:B------:R-:W-:Y:S01]  /*0de0*/  FFMA R34, R22.reuse, R11, R34 ;  /* 0x0000000b16227223 */ /* 0x040fe20000000022 */
[----:B------:R-:W1:Y:S01]  /*0df0*/  LDS.128 R24, [R33+0xf0] ;  /* 0x0000f00021187984 */ /* 0x000e620000000c00 */
[----:B---3--:R-:W-:-:S03]  /*0e00*/  FFMA R36, R22, R13, R19 ;  /* 0x0000000d16247223 */ /* 0x008fc60000000013 */
[----:B------:R-:W3:Y:S01]  /*0e10*/  LDS.128 R8, [UR6] ;  /* 0x00000006ff087984 */ /* 0x000ee20008000c00 */
[----:B------:R-:W-:Y:S01]  /*0e20*/  FFMA R20, R22, R14, R17 ;  /* 0x0000000e16147223 */ /* 0x000fe20000000011 */
[----:B------:R-:W-:Y:S01]  /*0e30*/  FFMA R21, R12, R22, R35 ;  /* 0x000000160c157223 */ /* 0x000fe20000000023 */
[----:B------:R-:W-:Y:S01]  /*0e40*/  FFMA R40, R22, R15, R40 ;  /* 0x0000000f16287223 */ /* 0x000fe20000000028 */
[----:B------:R-:W4:Y:S01]  /*0e50*/  LDS.128 R16, [UR6+0x20] ;  /* 0x00002006ff107984 */ /* 0x000f220008000c00 */
[----:B0-----:R-:W-:Y:S01]  /*0e60*/  FFMA R37, R4, R23, R37 ;  /* 0x0000001704257223 */ /* 0x001fe20000000025 */
[C---:B------:R-:W-:Y:S01]  /*0e70*/  FFMA R38, R23.reuse, R5, R38 ;  /* 0x0000000517267223 */ /* 0x040fe20000000026 */
[C---:B------:R-:W-:Y:S01]  /*0e80*/  FFMA R39, R23.reuse, R6, R39 ;  /* 0x0000000617277223 */ /* 0x040fe20000000027 */
[C---:B------:R-:W-:Y:S01]  /*0e90*/  FFMA R34, R23.reuse, R7, R34 ;  /* 0x0000000717227223 */ /* 0x040fe20000000022 */
[C---:B-1----:R-:W-:Y:S01]  /*0ea0*/  FFMA R36, R23.reuse, R25, R36 ;  /* 0x0000001917247223 */ /* 0x042fe20000000024 */
[----:B------:R-:W0:Y:S01]  /*0eb0*/  LDS.128 R4, [UR6+0x40] ;  /* 0x00004006ff047984 */ /* 0x000e220008000c00 */
[----:B------:R-:W-:Y:S01]  /*0ec0*/  FFMA R33, R24, R23, R21 ;  /* 0x0000001718217223 */ /* 0x000fe20000000015 */
[----:B------:R-:W-:Y:S01]  /*0ed0*/  FFMA R35, R23, R26, R20 ;  /* 0x0000001a17237223 */ /* 0x000fe20000000014 */
[----:B---3--:R-:W-:Y:S01]  /*0ee0*/  FFMA R13, R37, R8, RZ ;  /* 0x00000008250d7223 */ /* 0x008fe200000000ff */
[----:B------:R-:W-:Y:S01]  /*0ef0*/  FFMA R40, R23, R27, R40 ;  /* 0x0000001b17287223 */ /* 0x000fe20000000028 */
[----:B--2---:R-:W-:Y:S01]  /*0f00*/  IMAD.WIDE.U32 R26, R31, 0x4, R42 ;  /* 0x000000041f1a7825 */ /* 0x004fe200078e002a */
[----:B------:R-:W-:Y:S03]  /*0f10*/  LDS.128 R20, [UR6+0x30] ;  /* 0x00003006ff147984 */ /* 0x000fe60008000c00 */
[----:B------:R-:W-:Y:S01]  /*0f20*/  FFMA R8, R38, R9, R13 ;  /* 0x0000000926087223 */ /* 0x000fe2000000000d */
[----:B----4-:R-:W-:Y:S01]  /*0f30*/  FFMA R25, R37, R16, RZ ;  /* 0x0000001025197223 */ /* 0x010fe200000000ff */
[----:B------:R-:W-:Y:S01]  /*0f40*/  IMAD.WIDE.U32 R30, R30, 0x4, R42 ;  /* 0x000000041e1e7825 */ /* 0x000fe200078e002a */
[----:B------:R-:W1:Y:S03]  /*0f50*/  LDS.128 R12, [UR6+0x10] ;  /* 0x00001006ff0c7984 */ /* 0x000e660008000c00 */
[----:B------:R-:W-:Y:S01]  /*0f60*/  FFMA R9, R39, R10, R8 ;  /* 0x0000000a27097223 */ /* 0x000fe20000000008 */
[----:B------:R-:W-:-:S03]  /*0f70*/  FFMA R16, R38, R17, R25 ;  /* 0x0000001126107223 */ /* 0x000fc60000000019 */
[----:B------:R-:W-:Y:S01]  /*0f80*/  FFMA R8, R34, R11, R9 ;  /* 0x0000000b22087223 */ /* 0x000fe20000000009 */
[----:B0-----:R-:W-:-:S04]  /*0f90*/  FFMA R4, R37, R4, RZ ;  /* 0x0000000425047223 */ /* 0x001fc800000000ff */
[----:B------:R-:W-:Y:S01]  /*0fa0*/  FFMA R25, R38, R5, R4 ;  /* 0x0000000526197223 */ /* 0x000fe20000000004 */
[----:B------:R-:W-:Y:S01]  /*0fb0*/  FFMA R5, R39, R18, R16 ;  /* 0x0000001227057223 */ /* 0x000fe20000000010 */
[----:B-1----:R-:W-:Y:S02]  /*0fc0*/  FFMA R17, R33, R12, R8 ;  /* 0x0000000c21117223 */ /* 0x002fe40000000008 */
[----:B------:R-:W-:Y:S01]  /*0fd0*/  FFMA R12, R39, R6, R25 ;  /* 0x00000006270c7223 */ /* 0x000fe20000000019 */
[----:B------:R-:W0:Y:S01]  /*0fe0*/  LDS.128 R8, [UR6+0x50] ;  /* 0x00005006ff087984 */ /* 0x000e220008000c00 */
[----:B------:R-:W-:Y:S01]  /*0ff0*/  FFMA R6, R34, R19, R5 ;  /* 0x0000001322067223 */ /* 0x000fe20000000005 */
[----:B------:R-:W-:Y:S01]  /*1000*/  FFMA R4, R36, R13, R17 ;  /* 0x0000000d24047223 */ /* 0x000fe20000000011 */
[----:B------:R-:W-:Y:S01]  /*1010*/  FFMA R7, R34, R7, R12 ;  /* 0x0000000722077223 */ /* 0x000fe2000000000c */
[----:B------:R-:W1:Y:S01]  /*1020*/  LDS.128 R16, [UR6+0x60] ;  /* 0x00006006ff107984 */ /* 0x000e620008000c00 */
[----:B------:R-:W-:Y:S01]  /*1030*/  FFMA R5, R33, R20, R6 ;  /* 0x0000001421057223 */ /* 0x000fe20000000006 */
[----:B------:R-:W-:-:S04]  /*1040*/  IMAD.WIDE.U32 R24, R32, 0x4, R42 ;  /* 0x0000000420187825 */ /* 0x000fc800078e002a */
[----:B------:R-:W-:Y:S01]  /*1050*/  FFMA R21, R36, R21, R5 ;  /* 0x0000001524157223 */ /* 0x000fe20000000005 */
[----:B------:R-:W-:-:S03]  /*1060*/  FFMA R5, R35, R14, R4 ;  /* 0x0000000e23057223 */ /* 0x000fc60000000004 */
[----:B------:R-:W-:Y:S01]  /*1070*/  FFMA R22, R35, R22, R21 ;  /* 0x0000001623167223 */ /* 0x000fe20000000015 */
[C---:B------:R-:W-:Y:S02]  /*1080*/  FFMA R41, R40.reuse, R15, R5 ;  /* 0x0000000f28297223 */ /* 0x040fe40000000005 */
[----:B------:R-:W-:Y:S01]  /*1090*/  LDS.128 R12, [UR6+0x70] ;  /* 0x00007006ff0c7984 */ /* 0x000fe20008000c00 */
[----:B------:R-:W-:-:S03]  /*10a0*/  FFMA R45, R40, R23, R22 ;  /* 0x00000017282d7223 */ /* 0x000fc60000000016 */
[----:B------:R-:W2:Y:S04]  /*10b0*/  LDS.128 R20, [UR6+0x80] ;  /* 0x00008006ff147984 */ /* 0x000ea80008000c00 */
[----:B------:R-:W-:Y:S04]  /*10c0*/  STG.E desc[UR8][R24.64], R41 ;  /* 0x0000002918007986 */ /* 0x000fe8000c101908 */
[----:B------:R-:W-:Y:S01]  /*10d0*/  STG.E desc[UR8][R26.64], R45 ;  /* 0x0000002d1a007986 */ /* 0x000fe2000c101908 */
[----:B0-----:R-:W-:-:S04]  /*10e0*/  FFMA R7, R33, R8, R7 ;  /* 0x0000000821077223 */ /* 0x001fc80000000007 */
[----:B------:R-:W-:Y:S01]  /*10f0*/  FFMA R4, R36, R9, R7 ;  /* 0x0000000924047223 */ /* 0x000fe20000000007 */
[----:B-1----:R-:W-:-:S03]  /*1100*/  FFMA R9, R37, R16, RZ ;  /* 0x0000001025097223 */ /* 0x002fc600000000ff */
[----:B------:R-:W-:Y:S01]  /*1110*/  FFMA R5, R35, R10, R4 ;  /* 0x0000000a23057223 */ /* 0x000fe20000000004 */
[----:B------:R-:W-:-:S03]  /*1120*/  FFMA R16, R38, R17, R9 ;  /* 0x0000001126107223 */ /* 0x000fc60000000009 */
[----:B------:R-:W-:Y:S01]  /*1130*/  FFMA R32, R40, R11, R5 ;  /* 0x0000000b28207223 */ /* 0x000fe20000000005 */
[----:B------:R-:W-:Y:S01]  /*1140*/  FFMA R17, R39, R18, R16 ;  /* 0x0000001227117223 */ /* 0x000fe20000000010 */
[----:B------:R-:W0:Y:S03]  /*1150*/  LDS.128 R4, [UR6+0xa0] ;  /* 0x0000a006ff047984 */ /* 0x000e260008000c00 */
[----:B------:R-:W-:Y:S01]  /*1160*/  FFMA R16, R34, R19, R17 ;  /* 0x0000001322107223 */ /* 0x000fe20000000011 */
[----:B------:R-:W1:Y:S01]  /*1170*/  LDS.128 R8, [UR6+0xc0] ;  /* 0x0000c006ff087984 */ /* 0x000e620008000c00 */
[----:B--2---:R-:W-:-:S03]  /*1180*/  FFMA R17, R37, R20, RZ ;  /* 0x0000001425117223 */ /* 0x004fc600000000ff */
[----:B------:R-:W-:Y:S01]  /*1190*/  STG.E desc[UR8][R30.64], R32 ;  /* 0x000000201e007986 */ /* 0x000fe2000c101908 */
[----:B0-----:R-:W-:Y:S01]  /*11a0*/  FFMA R18, R37, R4, RZ ;  /* 0x0000000425127223 */ /* 0x001fe200000000ff */
[----:B------:R-:W-:-:S03]  /*11b0*/  FFMA R4, R38, R21, R17 ;  /* 0x0000001526047223 */ /* 0x000fc60000000011 */
[C---:B------:R-:W-:Y:S01]  /*11c0*/  FFMA R17, R38.reuse, R5, R18 ;  /* 0x0000000526117223 */ /* 0x040fe20000000012 */
[----:B-1----:R-:W-:Y:S01]  /*11d0*/  FFMA R25, R37, R8, RZ ;  /* 0x0000000825197223 */ /* 0x002fe200000000ff */
[----:B------:R-:W-:Y:S01]  /*11e0*/  FFMA R5, R33, R12, R16 ;  /* 0x0000000c21057223 */ /* 0x000fe20000000010 */
[C---:B------:R-:W-:Y:S01]  /*11f0*/  FFMA R21, R39.reuse, R22, R4 ;  /* 0x0000001627157223 */ /* 0x040fe20000000004 */
[C---:B------:R-:W-:Y:S01]  /*1200*/  FFMA R6, R39.reuse, R6, R17 ;  /* 0x0000000627067223 */ /* 0x040fe20000000011 */
[----:B------:R-:W-:Y:S01]  /*1210*/  FFMA R4, R38, R9, R25 ;  /* 0x0000000926047223 */ /* 0x000fe20000000019 */
[----:B------:R-:W0:Y:S01]  /*1220*/  LDS.128 R16, [UR6+0xe0] ;  /* 0x0000e006ff107984 */ /* 0x000e220008000c00 */
[----:B------:R-:W-:Y:S01]  /*1230*/  FFMA R12, R34, R23, R21 ;  /* 0x00000017220c7223 */ /* 0x000fe20000000015 */
[----:B------:R-:W-:Y:S01]  /*1240*/  FFMA R8, R36, R13, R5 ;  /* 0x0000000d24087223 */ /* 0x000fe20000000005 */
[----:B------:R-:W-:Y:S01]  /*1250*/  FFMA R9, R34, R7, R6 ;  /* 0x0000000722097223 */ /* 0x000fe20000000006 */
[----:B------:R-:W-:Y:S01]  /*1260*/  FFMA R25, R39, R10, R4 ;  /* 0x0000000a27197223 */ /* 0x000fe20000000004 */
[----:B------:R-:W1:Y:S01]  /*1270*/  LDS.128 R20, [UR6+0x90] ;  /* 0x00009006ff147984 */ /* 0x000e620008000c00 */
[----:B------:R-:W-:-:S03]  /*1280*/  FFMA R13, R35, R14, R8 ;  /* 0x0000000e230d7223 */ /* 0x000fc60000000008 */
[----:B------:R-:W2:Y:S01]  /*1290*/  LDS.128 R4, [UR6+0xb0] ;  /* 0x0000b006ff047984 */ /* 0x000ea20008000c00 */
[----:B------:R-:W-:Y:S01]  /*12a0*/  FFMA R15, R40, R15, R13 ;  /* 0x0000000f280f7223 */ /* 0x000fe2000000000d */
[----:B0-----:R-:W-:-:S04]  /*12b0*/  FFMA R37, R37, R16, RZ ;  /* 0x0000001025257223 */ /* 0x001fc800000000ff */
[----:B------:R-:W-:Y:S01]  /*12c0*/  FFMA R38, R38, R17, R37 ;  /* 0x0000001126267223 */ /* 0x000fe20000000025 */
[C---:B-1----:R-:W-:Y:S01]  /*12d0*/  FFMA R17, R33.reuse, R20, R12 ;  /* 0x0000001421117223 */ /* 0x042fe2000000000c */
[----:B------:R-:W-:Y:S02]  /*12e0*/  FFMA R12, R34, R11, R25 ;  /* 0x0000000b220c7223 */ /* 0x000fe40000000019 */
[----:B------:R-:W0:Y:S01]  /*12f0*/  LDS.128 R24, [UR6+0xf0] ;  /* 0x0000f006ff187984 */ /* 0x000e220008000c00 */
[----:B--2---:R-:W-:Y:S01]  /*1300*/  FFMA R4, R33, R4, R9 ;  /* 0x0000000421047223 */ /* 0x004fe20000000009 */
[----:B------:R-:W-:Y:S01]  /*1310*/  FFMA R39, R39, R18, R38 ;  /* 0x0000001227277223 */ /* 0x000fe20000000026 */
[----:B------:R-:W-:Y:S01]  /*1320*/  FFMA R14, R36, R21, R17 ;  /* 0x00000015240e7223 */ /* 0x000fe20000000011 */
[----:B------:R-:W1:Y:S01]  /*1330*/  LDS.128 R8, [UR6+0xd0] ;  /* 0x0000d006ff087984 */ /* 0x000e620008000c00 */
[----:B------:R-:W-:-:S04]  /*1340*/  IMAD.WIDE.U32 R16, R0, 0x4, R42 ;  /* 0x0000000400107825 */ /* 0x000fc800078e002a */
[----:B------:R-:W-:Y:S01]  /*1350*/  FFMA R39, R34, R19, R39 ;  /* 0x0000001322277223 */ /* 0x000fe20000000027 */
[----:B------:R-:W-:Y:S01]  /*1360*/  FFMA R19, R36, R5, R4 ;  /* 0x0000000524137223 */ /* 0x000fe20000000004 */
[----:B------:R-:W-:-:S04]  /*1370*/  IMAD.WIDE.U32 R4, R29, 0x4, R42 ;  /* 0x000000041d047825 */ /* 0x000fc800078e002a */
[----:B------:R-:W-:Y:S01]  /*1380*/  FFMA R6, R35, R6, R19 ;  /* 0x0000000623067223 */ /* 0x000fe20000000013 */
[----:B------:R-:W-:Y:S01]  /*1390*/  IMAD.WIDE.U32 R28, R28, 0x4, R42 ;  /* 0x000000041c1c7825 */ /* 0x000fe200078e002a */
[----:B------:R-:W-:Y:S03]  /*13a0*/  STG.E desc[UR8][R4.64], R15 ;  /* 0x0000000f04007986 */ /* 0x000fe6000c101908 */
[----:B------:R-:W-:Y:S01]  /*13b0*/  FFMA R7, R40, R7, R6 ;  /* 0x0000000728077223 */ /* 0x000fe20000000006 */
[C---:B0-----:R-:W-:Y:S01]  /*13c0*/  FFMA R24, R33.reuse, R24, R39 ;  /* 0x0000001821187223 */ /* 0x041fe20000000027 */
[----:B-1----:R-:W-:-:S03]  /*13d0*/  FFMA R21, R33, R8, R12 ;  /* 0x0000000821157223 */ /* 0x002fc6000000000c */
[----:B------:R-:W-:Y:S01]  /*13e0*/  FFMA R25, R36, R25, R24 ;  /* 0x0000001924197223 */ /* 0x000fe20000000018 */
[----:B------:R-:W-:-:S04]  /*13f0*/  IMAD.WIDE.U32 R12, R3, 0x4, R42 ;  /* 0x00000004030c7825 */ /* 0x000fc800078e002a */
[----:B------:R-:W-:Y:S01]  /*1400*/  FFMA R21, R36, R9, R21 ;  /* 0x0000000924157223 */ /* 0x000fe20000000015 */
[C---:B------:R-:W-:Y:S01]  /*1410*/  FFMA R9, R35.reuse, R22, R14 ;  /* 0x0000001623097223 */ /* 0x040fe2000000000e */
[----:B------:R-:W-:Y:S01]  /*1420*/  FFMA R26, R35, R26, R25 ;  /* 0x0000001a231a7223 */ /* 0x000fe20000000019 */
[----:B------:R-:W-:-:S04]  /*1430*/  IMAD.WIDE.U32 R2, R2, 0x4, R42 ;  /* 0x0000000402027825 */ /* 0x000fc800078e002a */
[----:B------:R-:W-:Y:S01]  /*1440*/  FFMA R10, R35, R10, R21 ;  /* 0x0000000a230a7223 */ /* 0x000fe20000000015 */
[C---:B------:R-:W-:Y:S01]  /*1450*/  FFMA R9, R40.reuse, R23, R9 ;  /* 0x0000001728097223 */ /* 0x040fe20000000009 */
[C---:B------:R-:W-:Y:S02]  /*1460*/  FFMA R27, R40.reuse, R27, R26 ;  /* 0x0000001b281b7223 */ /* 0x040fe4000000001a */
[----:B------:R-:W-:Y:S02]  /*1470*/  FFMA R11, R40, R11, R10 ;  /* 0x0000000b280b7223 */ /* 0x000fe4000000000a */
[----:B------:R-:W-:Y:S04]  /*1480*/  STG.E desc[UR8][R28.64], R9 ;  /* 0x000000091c007986 */ /* 0x000fe8000c101908 */
[----:B------:R-:W-:Y:S04]  /*1490*/  STG.E desc[UR8][R12.64], R7 ;  /* 0x000000070c007986 */ /* 0x000fe8000c101908 */
[----:B------:R-:W-:Y:S04]  /*14a0*/  STG.E desc[UR8][R16.64], R11 ;  /* 0x0000000b10007986 */ /* 0x000fe8000c101908 */
[----:B------:R-:W-:Y:S01]  /*14b0*/  STG.E desc[UR8][R2.64], R27 ;  /* 0x0000001b02007986 */ /* 0x000fe2000c101908 */
[----:B------:R-:W-:Y:S05]  /*14c0*/  EXIT ;  /* 0x000000000000794d */ /* 0x000fea0003800000 */
.L_x_1:
        /* <DEDUP_REMOVED lines=11> */
.L_x_21:


//--------------------- .text._Z17multiply_matricesPKfS0_Pfi --------------------------
	.section	.text._Z17multiply_matricesPKfS0_Pfi,"ax",@progbits
	.align	128
        .global         _Z17multiply_matricesPKfS0_Pfi
        .type           _Z17multiply_matricesPKfS0_Pfi,@function
        .size           _Z17multiply_matricesPKfS0_Pfi,(.L_x_22 - _Z17multiply_matricesPKfS0_Pfi)
        .other          _Z17multiply_matricesPKfS0_Pfi,@"STO_CUDA_ENTRY STV_DEFAULT"
_Z17multiply_matricesPKfS0_Pfi:
.text._Z17multiply_matricesPKfS0_Pfi:
[----:B------:R-:W-:Y:S01]  /*0000*/  LDC R1, c[0x0][0x37c] ;  /* 0x0000df00ff017b82 */ /* 0x000fe20000000800 */
[----:B------:R-:W0:Y:S07]  /*0010*/  S2R R0, SR_CTAID.Y ;  /* 0x0000000000007919 */ /* 0x000e2e0000002600 */
[----:B------:R-:W1:Y:S01]  /*0020*/  S2UR UR4, SR_CTAID.X ;  /* 0x00000000000479c3 */ /* 0x000e620000002500 */
[----:B------:R-:W2:Y:S01]  /*0030*/  LDCU UR5, c[0x0][0x398] ;  /* 0x00007300ff0577ac */ /* 0x000ea20008000800 */
[----:B------:R-:W0:Y:S01]  /*0040*/  S2R R6, SR_TID.Y ;  /* 0x0000000000067919 */ /* 0x000e220000002200 */
[----:B------:R-:W3:Y:S05]  /*0050*/  S2R R7, SR_TID.X ;  /* 0x0000000000077919 */ /* 0x000eea0000002100 */
[----:B------:R-:W1:Y:S01]  /*0060*/  LDC R3, c[0x0][0x370] ;  /* 0x0000dc00ff037b82 */ /* 0x000e620000000800 */
[----:B0-----:R-:W-:-:S05]  /*0070*/  LEA R0, R0, R6, 0x3 ;  /* 0x0000000600007211 */ /* 0x001fca00078e18ff */
[----:B-1----:R-:W-:-:S05]  /*0080*/  IMAD R0, R0, R3, UR4 ;  /* 0x0000000400007e24 */ /* 0x002fca000f8e0203 */
[----:B---3--:R-:W-:-:S04]  /*0090*/  LEA R9, R0, R7, 0x3 ;  /* 0x0000000700097211 */ /* 0x008fc800078e18ff */
[----:B--2---:R-:W-:-:S13]  /*00a0*/  ISETP.GE.AND P0, PT, R9, UR5, PT ;  /* 0x0000000509007c0c */ /* 0x004fda000bf06270 */
[----:B------:R-:W-:Y:S05]  /*00b0*/  @P0 EXIT ;  /* 0x000000000000094d */ /* 0x000fea0003800000 */
[----:B------:R-:W0:Y:S01]  /*00c0*/  LDC.64 R4, c[0x0][0x388] ;  /* 0x0000e200ff047b82 */ /* 0x000e220000000a00 */
[----:B------:R-:W1:Y:S01]  /*00d0*/  LDCU.64 UR4, c[0x0][0x358] ;  /* 0x00006b00ff0477ac */ /* 0x000e620008000a00 */
[----:B------:R-:W-:-:S06]  /*00e0*/  LEA R7, R6, R7, 0x3 ;  /* 0x0000000706077211 */ /* 0x000fcc00078e18ff */
[----:B------:R-:W2:Y:S01]  /*00f0*/  LDC.64 R2, c[0x0][0x380] ;  /* 0x0000e000ff027b82 */ /* 0x000ea20000000a00 */
[----:B0-----:R-:W-:-:S07]  /*0100*/  IMAD.WIDE.U32 R4, R7, 0x4, R4 ;  /* 0x0000000407047825 */ /* 0x001fce00078e0004 */
[----:B------:R-:W0:Y:S01]  /*0110*/  LDC.64 R6, c[0x0][0x390] ;  /* 0x0000e400ff067b82 */ /* 0x000e220000000a00 */
[----:B-1----:R-:W3:Y:S01]  /*0120*/  LDG.E R5, desc[UR4][R4.64] ;  /* 0x0000000404057981 */ /* 0x002ee2000c1e1900 */
[----:B--2---:R-:W-:-:S06]  /*0130*/  IMAD.WIDE R2, R9, 0x4, R2 ;  /* 0x0000000409027825 */ /* 0x004fcc00078e0202 */
[----:B------:R-:W3:Y:S01]  /*0140*/  LDG.E R2, desc[UR4][R2.64] ;  /* 0x0000000402027981 */ /* 0x000ee2000c1e1900 */
[----:B0-----:R-:W-:-:S04]  /*0150*/  IMAD.WIDE R6, R9, 0x4, R6 ;  /* 0x0000000409067825 */ /* 0x001fc800078e0206 */
[----:B---3--:R-:W-:-:S05]  /*0160*/  FMUL R9, R2, R5 ;  /* 0x0000000502097220 */ /* 0x008fca0000400000 */
[----:B------:R-:W-:Y:S01]  /*0170*/  STG.E desc[UR4][R6.64], R9 ;  /* 0x0000000906007986 */ /* 0x000fe2000c101904 */
[----:B------:R-:W-:Y:S05]  /*0180*/  EXIT ;  /* 0x000000000000794d */ /* 0x000fea0003800000 */
.L_x_2:
        /* <DEDUP_REMOVED lines=15> */
.L_x_22:


//--------------------- .text._Z15divide_matricesPKfS0_Pfi --------------------------
	.section	.text._Z15divide_matricesPKfS0_Pfi,"ax",@progbits
	.align	128
        .global         _Z15divide_matricesPKfS0_Pfi
        .type           _Z15divide_matricesPKfS0_Pfi,@function
        .size           _Z15divide_matricesPKfS0_Pfi,(.L_x_19 - _Z15divide_matricesPKfS0_Pfi)
        .other          _Z15divide_matricesPKfS0_Pfi,@"STO_CUDA_ENTRY STV_DEFAULT"
_Z15divide_matricesPKfS0_Pfi:
.text._Z15divide_matricesPKfS0_Pfi:
[----:B------:R-:W-:Y:S01]  /*0000*/  LDC R1, c[0x0][0x37c] ;  /* 0x0000df00ff017b82 */ /* 0x000fe20000000800 */
[----:B------:R-:W0:Y:S07]  /*0010*/  S2R R0, SR_CTAID.Y ;  /* 0x0000000000007919 */ /* 0x000e2e0000002600 */
[----:B------:R-:W1:Y:S01]  /*0020*/  S2UR UR4, SR_CTAID.X ;  /* 0x00000000000479c3 */ /* 0x000e620000002500 */
[----:B------:R-:W2:Y:S01]  /*0030*/  LDCU UR5, c[0x0][0x398] ;  /* 0x00007300ff0577ac */ /* 0x000ea20008000800 */
[----:B------:R-:W0:Y:S01]  /*0040*/  S2R R4, SR_TID.Y ;  /* 0x0000000000047919 */ /* 0x000e220000002200 */
[----:B------:R-:W3:Y:S05]  /*0050*/  S2R R3, SR_TID.X ;  /* 0x0000000000037919 */ /* 0x000eea0000002100 */
[----:B------:R-:W1:Y:S01]  /*0060*/  LDC R5, c[0x0][0x370] ;  /* 0x0000dc00ff057b82 */ /* 0x000e620000000800 */
[----:B0-----:R-:W-:-:S04]  /*0070*/  IMAD R0, R0, 0x8, R4 ;  /* 0x0000000800007824 */ /* 0x001fc800078e0204 */
[----:B-1----:R-:W-:-:S04]  /*0080*/  IMAD R0, R0, R5, UR4 ;  /* 0x0000000400007e24 */ /* 0x002fc8000f8e0205 */
[----:B---3--:R-:W-:-:S05]  /*0090*/  IMAD R2, R0, 0x8, R3 ;  /* 0x0000000800027824 */ /* 0x008fca00078e0203 */
[----:B--2---:R-:W-:-:S13]  /*00a0*/  ISETP.GE.AND P0, PT, R2, UR5, PT ;  /* 0x0000000502007c0c */ /* 0x004fda000bf06270 */
[----:B------:R-:W-:Y:S05]  /*00b0*/  @P0 EXIT ;  /* 0x000000000000094d */ /* 0x000fea0003800000 */
[----:B------:R-:W0:Y:S01]  /*00c0*/  LDC.64 R6, c[0x0][0x388] ;  /* 0x0000e200ff067b82 */ /* 0x000e220000000a00 */
[----:B------:R-:W1:Y:S01]  /*00d0*/  LDCU.64 UR4, c[0x0][0x358] ;  /* 0x00006b00ff0477ac */ /* 0x000e620008000a00 */
[----:B------:R-:W-:-:S06]  /*00e0*/  IMAD R3, R4, 0x8, R3 ;  /* 0x0000000804037824 */ /* 0x000fcc00078e0203 */
[----:B------:R-:W2:Y:S01]  /*00f0*/  LDC.64 R4, c[0x0][0x380] ;  /* 0x0000e000ff047b82 */ /* 0x000ea20000000a00 */
[----:B0-----:R-:W-:-:S05]  /*0100*/  IMAD.WIDE.U32 R6, R3, 0x4, R6 ;  /* 0x0000000403067825 */ /* 0x001fca00078e0006 */
[----:B-1----:R-:W3:Y:S01]  /*0110*/  LDG.E R3, desc[UR4][R6.64] ;  /* 0x0000000406037981 */ /* 0x002ee2000c1e1900 */
[----:B--2---:R-:W-:-:S05]  /*0120*/  IMAD.WIDE R4, R2, 0x4, R4 ;  /* 0x0000000402047825 */ /* 0x004fca00078e0204 */
[----:B------:R-:W2:Y:S01]  /*0130*/  LDG.E R0, desc[UR4][R4.64] ;  /* 0x0000000404007981 */ /* 0x000ea2000c1e1900 */
[----:B------:R-:W-:Y:S01]  /*0140*/  BSSY.RECONVERGENT B0, `(.L_x_3) ;  /* 0x000000c000007945 */ /* 0x000fe20003800200 */
[----:B---3--:R-:W0:Y:S08]  /*0150*/  MUFU.RCP R8, R3 ;  /* 0x0000000300087308 */ /* 0x008e300000001000 */
[----:B--2---:R-:W1:Y:S01]  /*0160*/  FCHK P0, R0, R3 ;  /* 0x0000000300007302 */ /* 0x004e620000000000 */
[----:B0-----:R-:W-:-:S04]  /*0170*/  FFMA R9, -R3, R8, 1 ;  /* 0x3f80000003097423 */ /* 0x001fc80000000108 */
[----:B------:R-:W-:-:S04]  /*0180*/  FFMA R9, R8, R9, R8 ;  /* 0x0000000908097223 */ /* 0x000fc80000000008 */
[----:B------:R-:W-:-:S04]  /*0190*/  FFMA R8, R0, R9, RZ ;  /* 0x0000000900087223 */ /* 0x000fc800000000ff */
[----:B------:R-:W-:-:S04]  /*01a0*/  FFMA R10, -R3, R8, R0 ;  /* 0x00000008030a7223 */ /* 0x000fc80000000100 */
[----:B------:R-:W-:Y:S01]  /*01b0*/  FFMA R8, R9, R10, R8 ;  /* 0x0000000a09087223 */ /* 0x000fe20000000008 */
[----:B-1----:R-:W-:Y:S06]  /*01c0*/  @!P0 BRA `(.L_x_4) ;  /* 0x00000000000c8947 */ /* 0x002fec0003800000 */
[----:B------:R-:W-:-:S07]  /*01d0*/  MOV R4, 0x1f0 ;  /* 0x000001f000047802 */ /* 0x000fce0000000f00 */
[----:B------:R-:W-:Y:S05]  /*01e0*/  CALL.REL.NOINC `($__internal_0_$__cuda_sm3x_div_rn_noftz_f32_slowpath) ;  /* 0x0000000000287944 */ /* 0x000fea0003c00000 */
[----:B------:R-:W-:-:S07]  /*01f0*/  IMAD.MOV.U32 R8, RZ, RZ, R0 ;  /* 0x000000ffff087224 */ /* 0x000fce00078e0000 */
.L_x_4:
[----:B------:R-:W-:Y:S05]  /*0200*/  BSYNC.RECONVERGENT B0 ;  /* 0x0000000000007941 */ /* 0x000fea0003800200 */
.L_x_3:
[----:B------:R-:W0:Y:S01]  /*0210*/  LDC.64 R4, c[0x0][0x390] ;  /* 0x0000e400ff047b82 */ /* 0x000e220000000a00 */
[----:B------:R-:W-:-:S05]  /*0220*/  IMAD.MOV.U32 R3, RZ, RZ, 0x3f000000 ;  /* 0x3f000000ff037424 */ /* 0x000fca00078e00ff */
[----:B------:R-:W-:-:S05]  /*0230*/  LOP3.LUT R3, R3, 0x80000000, R8, 0xb8, !PT ;  /* 0x8000000003037812 */ /* 0x000fca00078eb808 */
[----:B------:R-:W-:-:S04]  /*0240*/  FADD.RZ R8, R3, R8 ;  /* 0x0000000803087221 */ /* 0x000fc8000000c000 */
[----:B------:R-:W1:Y:S01]  /*0250*/  FRND.TRUNC R7, R8 ;  /* 0x0000000800077307 */ /* 0x000e62000020d000 */
[----:B0-----:R-:W-:-:S05]  /*0260*/  IMAD.WIDE R2, R2, 0x4, R4 ;  /* 0x0000000402027825 */ /* 0x001fca00078e0204 */
[----:B-1----:R-:W-:Y:S01]  /*0270*/  STG.E desc[UR4][R2.64], R7 ;  /* 0x0000000702007986 */ /* 0x002fe2000c101904 */
[----:B------:R-:W-:Y:S05]  /*0280*/  EXIT ;  /* 0x000000000000794d */ /* 0x000fea0003800000 */
        .weak           $__internal_0_$__cuda_sm3x_div_rn_noftz_f32_slowpath
        .type           $__internal_0_$__cuda_sm3x_div_rn_noftz_f32_slowpath,@function
        .size           $__internal_0_$__cuda_sm3x_div_rn_noftz_f32_slowpath,(.L_x_19 - $__internal_0_$__cuda_sm3x_div_rn_noftz_f32_slowpath)
$__internal_0_$__cuda_sm3x_div_rn_noftz_f32_slowpath:
[--C-:B------:R-:W-:Y:S01]  /*0290*/  SHF.R.U32.HI R6, RZ, 0x17, R3.reuse ;  /* 0x00000017ff067819 */ /* 0x100fe20000011603 */
[----:B------:R-:W-:Y:S01]  /*02a0*/  BSSY.RECONVERGENT B1, `(.L_x_5) ;  /* 0x0000064000017945 */ /* 0x000fe20003800200 */
[--C-:B------:R-:W-:Y:S01]  /*02b0*/  SHF.R.U32.HI R5, RZ, 0x17, R0.reuse ;  /* 0x00000017ff057819 */ /* 0x100fe20000011600 */
[----:B------:R-:W-:Y:S01]  /*02c0*/  IMAD.MOV.U32 R7, RZ, RZ, R0 ;  /* 0x000000ffff077224 */ /* 0x000fe200078e0000 */
[----:B------:R-:W-:Y:S01]  /*02d0*/  LOP3.LUT R6, R6, 0xff, RZ, 0xc0, !PT ;  /* 0x000000ff06067812 */ /* 0x000fe200078ec0ff */
[----:B------:R-:W-:Y:S01]  /*02e0*/  IMAD.MOV.U32 R8, RZ, RZ, R3 ;  /* 0x000000ffff087224 */ /* 0x000fe200078e0003 */
[----:B------:R-:W-:-:S03]  /*02f0*/  LOP3.LUT R5, R5, 0xff, RZ, 0xc0, !PT ;  /* 0x000000ff05057812 */ /* 0x000fc600078ec0ff */
[----:B------:R-:W-:Y:S02]  /*0300*/  VIADD R11, R6, 0xffffffff ;  /* 0xffffffff060b7836 */ /* 0x000fe40000000000 */
[----:B------:R-:W-:-:S03]  /*0310*/  VIADD R10, R5, 0xffffffff ;  /* 0xffffffff050a7836 */ /* 0x000fc60000000000 */
[----:B------:R-:W-:-:S04]  /*0320*/  ISETP.GT.U32.AND P0, PT, R11, 0xfd, PT ;  /* 0x000000fd0b00780c */ /* 0x000fc80003f04070 */
[----:B------:R-:W-:-:S13]  /*0330*/  ISETP.GT.U32.OR P0, PT, R10, 0xfd, P0 ;  /* 0x000000fd0a00780c */ /* 0x000fda0000704470 */
[----:B------:R-:W-:Y:S01]  /*0340*/  @!P0 IMAD.MOV.U32 R9, RZ, RZ, RZ ;  /* 0x000000ffff098224 */ /* 0x000fe200078e00ff */
[----:B------:R-:W-:Y:S06]  /*0350*/  @!P0 BRA `(.L_x_6) ;  /* 0x00000000005c8947 */ /* 0x000fec0003800000 */
[----:B------:R-:W-:Y:S02]  /*0360*/  FSETP.GTU.FTZ.AND P0, PT, |R0|, +INF , PT ;  /* 0x7f8000000000780b */ /* 0x000fe40003f1c200 */
[----:B------:R-:W-:-:S04]  /*0370*/  FSETP.GTU.FTZ.AND P1, PT, |R3|, +INF , PT ;  /* 0x7f8000000300780b */ /* 0x000fc80003f3c200 */
[----:B------:R-:W-:-:S13]  /*0380*/  PLOP3.LUT P0, PT, P0, P1, PT, 0xf8, 0x8f ;  /* 0x00000000008f781c */ /* 0x000fda0000703f70 */
[----:B------:R-:W-:Y:S05]  /*0390*/  @P0 BRA `(.L_x_7) ;  /* 0x00000004004c0947 */ /* 0x000fea0003800000 */
[----:B------:R-:W-:-:S13]  /*03a0*/  LOP3.LUT P0, RZ, R8, 0x7fffffff, R7, 0xc8, !PT ;  /* 0x7fffffff08ff7812 */ /* 0x000fda000780c807 */
[----:B------:R-:W-:Y:S05]  /*03b0*/  @!P0 BRA `(.L_x_8) ;  /* 0x00000004003c8947 */ /* 0x000fea0003800000 */
[C---:B------:R-:W-:Y:S02]  /*03c0*/  FSETP.NEU.FTZ.AND P2, PT, |R0|.reuse, +INF , PT ;  /* 0x7f8000000000780b */ /* 0x040fe40003f5d200 */
[----:B------:R-:W-:Y:S02]  /*03d0*/  FSETP.NEU.FTZ.AND P1, PT, |R3|, +INF , PT ;  /* 0x7f8000000300780b */ /* 0x000fe40003f3d200 */
[----:B------:R-:W-:-:S11]  /*03e0*/  FSETP.NEU.FTZ.AND P0, PT, |R0|, +INF , PT ;  /* 0x7f8000000000780b */ /* 0x000fd60003f1d200 */
[----:B------:R-:W-:Y:S05]  /*03f0*/  @!P1 BRA !P2, `(.L_x_8) ;  /* 0x00000004002c9947 */ /* 0x000fea0005000000 */
[----:B------:R-:W-:-:S04]  /*0400*/  LOP3.LUT P2, RZ, R7, 0x7fffffff, RZ, 0xc0, !PT ;  /* 0x7fffffff07ff7812 */ /* 0x000fc8000784c0ff */
[----:B------:R-:W-:-:S13]  /*0410*/  PLOP3.LUT P1, PT, P1, P2, PT, 0x2f, 0xf2 ;  /* 0x0000000000f2781c */ /* 0x000fda0000f24577 */
[----:B------:R-:W-:Y:S05]  /*0420*/  @P1 BRA `(.L_x_9) ;  /* 0x0000000400181947 */ /* 0x000fea0003800000 */
[----:B------:R-:W-:-:S04]  /*0430*/  LOP3.LUT P1, RZ, R8, 0x7fffffff, RZ, 0xc0, !PT ;  /* 0x7fffffff08ff7812 */ /* 0x000fc8000782c0ff */
[----:B------:R-:W-:-:S13]  /*0440*/  PLOP3.LUT P0, PT, P0, P1, PT, 0x2f, 0xf2 ;  /* 0x0000000000f2781c */ /* 0x000fda0000702577 */
[----:B------:R-:W-:Y:S05]  /*0450*/  @P0 BRA `(.L_x_10) ;  /* 0x0000000400000947 */ /* 0x000fea0003800000 */
[----:B------:R-:W-:Y:S02]  /*0460*/  ISETP.GE.AND P0, PT, R10, RZ, PT ;  /* 0x000000ff0a00720c */ /* 0x000fe40003f06270 */
[----:B------:R-:W-:-:S11]  /*0470*/  ISETP.GE.AND P1, PT, R11, RZ, PT ;  /* 0x000000ff0b00720c */ /* 0x000fd60003f26270 */
[----:B------:R-:W-:Y:S02]  /*0480*/  @P0 IMAD.MOV.U32 R9, RZ, RZ, RZ ;  /* 0x000000ffff090224 */ /* 0x000fe400078e00ff */
[----:B------:R-:W-:Y:S01]  /*0490*/  @!P0 FFMA R7, R0, 1.84467440737095516160e+19, RZ ;  /* 0x5f80000000078823 */ /* 0x000fe200000000ff */
[----:B------:R-:W-:Y:S02]  /*04a0*/  @!P0 IMAD.MOV.U32 R9, RZ, RZ, -0x40 ;  /* 0xffffffc0ff098424 */ /* 0x000fe400078e00ff */
[----:B------:R-:W-:Y:S02]  /*04b0*/  @!P1 FFMA R8, R3, 1.84467440737095516160e+19, RZ ;  /* 0x5f80000003089823 */ /* 0x000fe400000000ff */
[----:B------:R-:W-:-:S07]  /*04c0*/  @!P1 VIADD R9, R9, 0x40 ;  /* 0x0000004009099836 */ /* 0x000fce0000000000 */
.L_x_6:
[----:B------:R-:W-:Y:S01]  /*04d0*/  LEA R3, R6, 0xc0800000, 0x17 ;  /* 0xc080000006037811 */ /* 0x000fe200078eb8ff */
[----:B------:R-:W-:Y:S01]  /*04e0*/  VIADD R5, R5, 0xffffff81 ;  /* 0xffffff8105057836 */ /* 0x000fe20000000000 */
[----:B------:R-:W-:Y:S03]  /*04f0*/  BSSY.RECONVERGENT B2, `(.L_x_11) ;  /* 0x0000035000027945 */ /* 0x000fe60003800200 */
[----:B------:R-:W-:Y:S01]  /*0500*/  IMAD.IADD R3, R8, 0x1, -R3 ;  /* 0x0000000108037824 */ /* 0x000fe200078e0a03 */
[C---:B------:R-:W-:Y:S01]  /*0510*/  IADD3 R6, PT, PT, R5.reuse, 0x7f, -R6 ;  /* 0x0000007f05067810 */ /* 0x040fe20007ffe806 */
[----:B------:R-:W-:Y:S02]  /*0520*/  IMAD R0, R5, -0x800000, R7 ;  /* 0xff80000005007824 */ /* 0x000fe400078e0207 */
[----:B------:R-:W0:Y:S01]  /*0530*/  MUFU.RCP R8, R3 ;  /* 0x0000000300087308 */ /* 0x000e220000001000 */
[----:B------:R-:W-:Y:S01]  /*0540*/  FADD.FTZ R11, -R3, -RZ ;  /* 0x800000ff030b7221 */ /* 0x000fe20000010100 */
[----:B------:R-:W-:-:S03]  /*0550*/  IMAD.IADD R6, R6, 0x1, R9 ;  /* 0x0000000106067824 */ /* 0x000fc600078e0209 */
[----:B0-----:R-:W-:-:S04]  /*0560*/  FFMA R13, R8, R11, 1 ;  /* 0x3f800000080d7423 */ /* 0x001fc8000000000b */
[----:B------:R-:W-:-:S04]  /*0570*/  FFMA R10, R8, R13, R8 ;  /* 0x0000000d080a7223 */ /* 0x000fc80000000008 */
[----:B------:R-:W-:-:S04]  /*0580*/  FFMA R7, R0, R10, RZ ;  /* 0x0000000a00077223 */ /* 0x000fc800000000ff */
[----:B------:R-:W-:-:S04]  /*0590*/  FFMA R8, R11, R7, R0 ;  /* 0x000000070b087223 */ /* 0x000fc80000000000 */
[----:B------:R-:W-:-:S04]  /*05a0*/  FFMA R7, R10, R8, R7 ;  /* 0x000000080a077223 */ /* 0x000fc80000000007 */
[----:B------:R-:W-:-:S04]  /*05b0*/  FFMA R8, R11, R7, R0 ;  /* 0x000000070b087223 */ /* 0x000fc80000000000 */
[----:B------:R-:W-:-:S05]  /*05c0*/  FFMA R0, R10, R8, R7 ;  /* 0x000000080a007223 */ /* 0x000fca0000000007 */
[----:B------:R-:W-:-:S04]  /*05d0*/  SHF.R.U32.HI R3, RZ, 0x17, R0 ;  /* 0x00000017ff037819 */ /* 0x000fc80000011600 */
[----:B------:R-:W-:-:S05]  /*05e0*/  LOP3.LUT R3, R3, 0xff, RZ, 0xc0, !PT ;  /* 0x000000ff03037812 */ /* 0x000fca00078ec0ff */
[----:B------:R-:W-:-:S04]  /*05f0*/  IMAD.IADD R9, R3, 0x1, R6 ;  /* 0x0000000103097824 */ /* 0x000fc800078e0206 */
[----:B------:R-:W-:-:S05]  /*0600*/  VIADD R3, R9, 0xffffffff ;  /* 0xffffffff09037836 */ /* 0x000fca0000000000 */
[----:B------:R-:W-:-:S13]  /*0610*/  ISETP.GE.U32.AND P0, PT, R3, 0xfe, PT ;  /* 0x000000fe0300780c */ /* 0x000fda0003f06070 */
[----:B------:R-:W-:Y:S05]  /*0620*/  @!P0 BRA `(.L_x_12) ;  /* 0x0000000000808947 */ /* 0x000fea0003800000 */
[----:B------:R-:W-:-:S13]  /*0630*/  ISETP.GT.AND P0, PT, R9, 0xfe, PT ;  /* 0x000000fe0900780c */ /* 0x000fda0003f04270 */
[----:B------:R-:W-:Y:S05]  /*0640*/  @P0 BRA `(.L_x_13) ;  /* 0x00000000006c0947 */ /* 0x000fea0003800000 */
[----:B------:R-:W-:-:S13]  /*0650*/  ISETP.GE.AND P0, PT, R9, 0x1, PT ;  /* 0x000000010900780c */ /* 0x000fda0003f06270 */
[----:B------:R-:W-:Y:S05]  /*0660*/  @P0 BRA `(.L_x_14) ;  /* 0x0000000000740947 */ /* 0x000fea0003800000 */
[----:B------:R-:W-:Y:S02]  /*0670*/  ISETP.GE.AND P0, PT, R9, -0x18, PT ;  /* 0xffffffe80900780c */ /* 0x000fe40003f06270 */
[----:B------:R-:W-:-:S11]  /*0680*/  LOP3.LUT R0, R0, 0x80000000, RZ, 0xc0, !PT ;  /* 0x8000000000007812 */ /* 0x000fd600078ec0ff */
[----:B------:R-:W-:Y:S05]  /*0690*/  @!P0 BRA `(.L_x_14) ;  /* 0x0000000000688947 */ /* 0x000fea0003800000 */
[CCC-:B------:R-:W-:Y:S01]  /*06a0*/  FFMA.RZ R3, R10.reuse, R8.reuse, R7.reuse ;  /* 0x000000080a037223 */ /* 0x1c0fe2000000c007 */
[CCC-:B------:R-:W-:Y:S01]  /*06b0*/  FFMA.RM R6, R10.reuse, R8.reuse, R7.reuse ;  /* 0x000000080a067223 */ /* 0x1c0fe20000004007 */
[C---:B------:R-:W-:Y:S02]  /*06c0*/  ISETP.NE.AND P2, PT, R9.reuse, RZ, PT ;  /* 0x000000ff0900720c */ /* 0x040fe40003f45270 */
[----:B------:R-:W-:Y:S02]  /*06d0*/  ISETP.NE.AND P1, PT, R9, RZ, PT ;  /* 0x000000ff0900720c */ /* 0x000fe40003f25270 */
[----:B------:R-:W-:Y:S01]  /*06e0*/  LOP3.LUT R5, R3, 0x7fffff, RZ, 0xc0, !PT ;  /* 0x007fffff03057812 */ /* 0x000fe200078ec0ff */
[----:B------:R-:W-:Y:S01]  /*06f0*/  FFMA.RP R3, R10, R8, R7 ;  /* 0x000000080a037223 */ /* 0x000fe20000008007 */
[----:B------:R-:W-:Y:S02]  /*0700*/  VIADD R8, R9, 0x20 ;  /* 0x0000002009087836 */ /* 0x000fe40000000000 */
[----:B------:R-:W-:Y:S01]  /*0710*/  LOP3.LUT R5, R5, 0x800000, RZ, 0xfc, !PT ;  /* 0x0080000005057812 */ /* 0x000fe200078efcff */
[----:B------:R-:W-:Y:S01]  /*0720*/  IMAD.MOV R7, RZ, RZ, -R9 ;  /* 0x000000ffff077224 */ /* 0x000fe200078e0a09 */
[----:B------:R-:W-:-:S02]  /*0730*/  FSETP.NEU.FTZ.AND P0, PT, R3, R6, PT ;  /* 0x000000060300720b */ /* 0x000fc40003f1d000 */
[----:B------:R-:W-:Y:S02]  /*0740*/  SHF.L.U32 R8, R5, R8, RZ ;  /* 0x0000000805087219 */ /* 0x000fe400000006ff */
[----:B------:R-:W-:Y:S02]  /*0750*/  SEL R6, R7, RZ, P2 ;  /* 0x000000ff07067207 */ /* 0x000fe40001000000 */
[----:B------:R-:W-:Y:S02]  /*0760*/  ISETP.NE.AND P1, PT, R8, RZ, P1 ;  /* 0x000000ff0800720c */ /* 0x000fe40000f25270 */
[----:B------:R-:W-:Y:S02]  /*0770*/  SHF.R.U32.HI R6, RZ, R6, R5 ;  /* 0x00000006ff067219 */ /* 0x000fe40000011605 */
[----:B------:R-:W-:Y:S02]  /*0780*/  PLOP3.LUT P0, PT, P0, P1, PT, 0xf8, 0x8f ;  /* 0x00000000008f781c */ /* 0x000fe40000703f70 */
[----:B------:R-:W-:-:S02]  /*0790*/  SHF.R.U32.HI R8, RZ, 0x1, R6 ;  /* 0x00000001ff087819 */ /* 0x000fc40000011606 */
[----:B------:R-:W-:-:S04]  /*07a0*/  SEL R3, RZ, 0x1, !P0 ;  /* 0x00000001ff037807 */ /* 0x000fc80004000000 */
[----:B------:R-:W-:-:S04]  /*07b0*/  LOP3.LUT R3, R3, 0x1, R8, 0xf8, !PT ;  /* 0x0000000103037812 */ /* 0x000fc800078ef808 */
[----:B------:R-:W-:-:S05]  /*07c0*/  LOP3.LUT R3, R3, R6, RZ, 0xc0, !PT ;  /* 0x0000000603037212 */ /* 0x000fca00078ec0ff */
[----:B------:R-:W-:-:S05]  /*07d0*/  IMAD.IADD R3, R8, 0x1, R3 ;  /* 0x0000000108037824 */ /* 0x000fca00078e0203 */
[----:B------:R-:W-:Y:S01]  /*07e0*/  LOP3.LUT R0, R3, R0, RZ, 0xfc, !PT ;  /* 0x0000000003007212 */ /* 0x000fe200078efcff */
[----:B------:R-:W-:Y:S06]  /*07f0*/  BRA `(.L_x_14) ;  /* 0x0000000000107947 */ /* 0x000fec0003800000 */
.L_x_13:
[----:B------:R-:W-:-:S04]  /*0800*/  LOP3.LUT R0, R0, 0x80000000, RZ, 0xc0, !PT ;  /* 0x8000000000007812 */ /* 0x000fc800078ec0ff */
[----:B------:R-:W-:Y:S01]  /*0810*/  LOP3.LUT R0, R0, 0x7f800000, RZ, 0xfc, !PT ;  /* 0x7f80000000007812 */ /* 0x000fe200078efcff */
[----:B------:R-:W-:Y:S06]  /*0820*/  BRA `(.L_x_14) ;  /* 0x0000000000047947 */ /* 0x000fec0003800000 */
.L_x_12:
[----:B------:R-:W-:-:S07]  /*0830*/  IMAD R0, R6, 0x800000, R0 ;  /* 0x0080000006007824 */ /* 0x000fce00078e0200 */
.L_x_14:
[----:B------:R-:W-:Y:S05]  /*0840*/  BSYNC.RECONVERGENT B2 ;  /* 0x0000000000027941 */ /* 0x000fea0003800200 */
.L_x_11:
[----:B------:R-:W-:Y:S05]  /*0850*/  BRA `(.L_x_15) ;  /* 0x0000000000207947 */ /* 0x000fea0003800000 */
.L_x_10:
[----:B------:R-:W-:-:S04]  /*0860*/  LOP3.LUT R0, R8, 0x80000000, R7, 0x48, !PT ;  /* 0x8000000008007812 */ /* 0x000fc800078e4807 */
[----:B------:R-:W-:Y:S01]  /*0870*/  LOP3.LUT R0, R0, 0x7f800000, RZ, 0xfc, !PT ;  /* 0x7f80000000007812 */ /* 0x000fe200078efcff */
[----:B------:R-:W-:Y:S06]  /*0880*/  BRA `(.L_x_15) ;  /* 0x0000000000147947 */ /* 0x000fec0003800000 */
.L_x_9:
[----:B------:R-:W-:Y:S01]  /*0890*/  LOP3.LUT R0, R8, 0x80000000, R7, 0x48, !PT ;  /* 0x8000000008007812 */ /* 0x000fe200078e4807 */
[----:B------:R-:W-:Y:S06]  /*08a0*/  BRA `(.L_x_15) ;  /* 0x00000000000c7947 */ /* 0x000fec0003800000 */
.L_x_8:
[----:B------:R-:W0:Y:S01]  /*08b0*/  MUFU.RSQ R0, -QNAN ;  /* 0xffc0000000007908 */ /* 0x000e220000001400 */
[----:B------:R-:W-:Y:S05]  /*08c0*/  BRA `(.L_x_15) ;  /* 0x0000000000047947 */ /* 0x000fea0003800000 */
.L_x_7:
[----:B------:R-:W-:-:S07]  /*08d0*/  FADD.FTZ R0, R0, R3 ;  /* 0x0000000300007221 */ /* 0x000fce0000010000 */
.L_x_15:
[----:B------:R-:W-:Y:S05]  /*08e0*/  BSYNC.RECONVERGENT B1 ;  /* 0x0000000000017941 */ /* 0x000fea0003800200 */
.L_x_5:
[----:B------:R-:W-:-:S04]  /*08f0*/  IMAD.MOV.U32 R5, RZ, RZ, 0x0 ;  /* 0x00000000ff057424 */ /* 0x000fc800078e00ff */
[----:B0-----:R-:W-:Y:S05]  /*0900*/  RET.REL.NODEC R4 `(_Z15divide_matricesPKfS0_Pfi) ;  /* 0xfffffff404bc7950 */ /* 0x001fea0003c3ffff */
.L_x_16:
        /* <DEDUP_REMOVED lines=15> */
.L_x_19:


//--------------------- .text._Z17add_matrix_scalarPKffPfi --------------------------
	.section	.text._Z17add_matrix_scalarPKffPfi,"ax",@progbits
	.align	128
        .global         _Z17add_matrix_scalarPKffPfi
        .type           _Z17add_matrix_scalarPKffPfi,@function
        .size           _Z17add_matrix_scalarPKffPfi,(.L_x_24 - _Z17add_matrix_scalarPKffPfi)
        .other          _Z17add_matrix_scalarPKffPfi,@"STO_CUDA_ENTRY STV_DEFAULT"
_Z17add_matrix_scalarPKffPfi:
.text._Z17add_matrix_scalarPKffPfi:
        /* <DEDUP_REMOVED lines=14> */
[----:B------:R-:W2:Y:S06]  /*00e0*/  LDCU UR6, c[0x0][0x388] ;  /* 0x00007100ff0677ac */ /* 0x000eac0008000800 */
[----:B------:R-:W3:Y:S01]  /*00f0*/  LDC.64 R4, c[0x0][0x390] ;  /* 0x0000e400ff047b82 */ /* 0x000ee20000000a00 */
[----:B0-----:R-:W-:-:S06]  /*0100*/  IMAD.WIDE R2, R7, 0x4, R2 ;  /* 0x0000000407027825 */ /* 0x001fcc00078e0202 */
[----:B-1----:R-:W2:Y:S01]  /*0110*/  LDG.E R2, desc[UR4][R2.64] ;  /* 0x0000000402027981 */ /* 0x002ea2000c1e1900 */
[----:B---3--:R-:W-:-:S04]  /*0120*/  IMAD.WIDE R4, R7, 0x4, R4 ;  /* 0x0000000407047825 */ /* 0x008fc800078e0204 */
[----:B--2---:R-:W-:-:S05]  /*0130*/  FADD R7, R2, UR6 ;  /* 0x0000000602077e21 */ /* 0x004fca0008000000 */
[----:B------:R-:W-:Y:S01]  /*0140*/  STG.E desc[UR4][R4.64], R7 ;  /* 0x0000000704007986 */ /* 0x000fe2000c101904 */
[----:B------:R-:W-:Y:S05]  /*0150*/  EXIT ;  /* 0x000000000000794d */ /* 0x000fea0003800000 */
.L_x_17:
        /* <DEDUP_REMOVED lines=10> */
.L_x_24:


//--------------------- .text._Z17sub_matrix_scalarPKffPfi --------------------------
	.section	.text._Z17sub_matrix_scalarPKffPfi,"ax",@progbits
	.align	128
        .global         _Z17sub_matrix_scalarPKffPfi
        .type           _Z17sub_matrix_scalarPKffPfi,@function
        .size           _Z17sub_matrix_scalarPKffPfi,(.L_x_25 - _Z17sub_matrix_scalarPKffPfi)
        .other          _Z17sub_matrix_scalarPKffPfi,@"STO_CUDA_ENTRY STV_DEFAULT"
_Z17sub_matrix_scalarPKffPfi:
.text._Z17sub_matrix_scalarPKffPfi:
        /* <DEDUP_REMOVED lines=19> */
[----:B--2---:R-:W-:-:S05]  /*0130*/  FADD R7, R2, -UR6 ;  /* 0x8000000602077e21 */ /* 0x004fca0008000000 */
[----:B------:R-:W-:Y:S01]  /*0140*/  STG.E desc[UR4][R4.64], R7 ;  /* 0x0000000704007986 */ /* 0x000fe2000c101904 */
[----:B------:R-:W-:Y:S05]  /*0150*/  EXIT ;  /* 0x000000000000794d */ /* 0x000fea0003800000 */
.L_x_18:
        /* <DEDUP_REMOVED lines=10> */
.L_x_25:


//--------------------- .nv.shared._Z22cuda_matrix_idct_paperPKfiS0_Pf --------------------------
	.section	.nv.shared._Z22cuda_matrix_idct_paperPKfiS0_Pf,"aw",@nobits
	.sectionflags	@""
	.align	4
.nv.shared._Z22cuda_matrix_idct_paperPKfiS0_Pf:
	.zero		3328


//--------------------- .nv.shared.reserved.0     --------------------------
	.section	.nv.shared.reserved.0,"aw",@nobits
	.weak		__nv_reservedSMEM_offset_0_alias
	.size		__nv_reservedSMEM_offset_0_alias, 0, 64
	.other		__nv_reservedSMEM_offset_0_alias,@"STO_CUDA_RESERVED_SHARED STV_DEFAULT"
__nv_reservedSMEM_offset_0_alias:
	.zero		0
	.zero		64


//--------------------- .nv.shared._Z21cuda_matrix_dct_paperPKfiS0_Pf --------------------------
	.section	.nv.shared._Z21cuda_matrix_dct_paperPKfiS0_Pf,"aw",@nobits
	.sectionflags	@""
	.align	4
.nv.shared._Z21cuda_matrix_dct_paperPKfiS0_Pf:
	.zero		3328


//--------------------- .nv.constant0._Z22cuda_matrix_idct_paperPKfiS0_Pf --------------------------
	.section	.nv.constant0._Z22cuda_matrix_idct_paperPKfiS0_Pf,"a",@progbits
	.sectionflags	@""
	.align	4
.nv.constant0._Z22cuda_matrix_idct_paperPKfiS0_Pf:
	.zero		928


//--------------------- .nv.constant0._Z21cuda_matrix_dct_paperPKfiS0_Pf --------------------------
	.section	.nv.constant0._Z21cuda_matrix_dct_paperPKfiS0_Pf,"a",@progbits
	.sectionflags	@""
	.align	4
.nv.constant0._Z21cuda_matrix_dct_paperPKfiS0_Pf:
	.zero		928


//--------------------- .nv.constant0._Z17multiply_matricesPKfS0_Pfi --------------------------
	.section	.nv.constant0._Z17multiply_matricesPKfS0_Pfi,"a",@progbits
	.sectionflags	@""
	.align	4
.nv.constant0._Z17multiply_matricesPKfS0_Pfi:
	.zero		924


//--------------------- .nv.constant0._Z15divide_matricesPKfS0_Pfi --------------------------
	.section	.nv.constant0._Z15divide_matricesPKfS0_Pfi,"a",@progbits
	.sectionflags	@""
	.align	4
.nv.constant0._Z15divide_matricesPKfS0_Pfi:
	.zero		924


//--------------------- .nv.constant0._Z17add_matrix_scalarPKffPfi --------------------------
	.section	.nv.constant0._Z17add_matrix_scalarPKffPfi,"a",@progbits
	.sectionflags	@""
	.align	4
.nv.constant0._Z17add_matrix_scalarPKffPfi:
	.zero		924


//--------------------- .nv.constant0._Z17sub_matrix_scalarPKffPfi --------------------------
	.section	.nv.constant0._Z17sub_matrix_scalarPKffPfi,"a",@progbits
	.sectionflags	@""
	.align	4
.nv.constant0._Z17sub_matrix_scalarPKffPfi:
	.zero		924


//--------------------- SYMBOLS --------------------------

	.type		.nv.reservedSmem.offset0,@object
	.size		.nv.reservedSmem.offset0,0x4
	.type		.nv.reservedSmem.cap,@object
	.size		.nv.reservedSmem.cap,0x4
